//
// Generated by NVIDIA NVVM Compiler
//
// Compiler Build ID: CL-36424714
// Cuda compilation tools, release 13.0, V13.0.88
// Based on NVVM 20.0.0
//

.version 9.0
.target sm_100
.address_size 64

	// .globl	_Z12factorKernel16FactorKernelData
.func  (.param .align 16 .b8 func_retval0[16]) __internal_trig_reduction_slowpathd
(
	.param .b64 __internal_trig_reduction_slowpathd_param_0
)
;
.func  (.param .b64 func_retval0) __internal_accurate_pow
(
	.param .b64 __internal_accurate_pow_param_0
)
;
.global .align 8 .b8 __cudart_i2opi_d[144] = {8, 93, 141, 31, 177, 95, 251, 107, 234, 146, 82, 138, 247, 57, 7, 61, 123, 241, 229, 235, 199, 186, 39, 117, 45, 234, 95, 158, 102, 63, 70, 79, 183, 9, 203, 39, 207, 126, 54, 109, 31, 109, 10, 90, 139, 17, 47, 239, 15, 152, 5, 222, 255, 151, 248, 31, 59, 40, 249, 189, 139, 95, 132, 156, 244, 57, 83, 131, 57, 214, 145, 57, 65, 126, 95, 180, 38, 112, 156, 233, 132, 68, 187, 46, 245, 53, 130, 232, 62, 167, 41, 177, 28, 235, 29, 254, 28, 146, 209, 9, 234, 46, 73, 6, 224, 210, 77, 66, 58, 110, 36, 183, 97, 197, 187, 222, 171, 99, 81, 254, 65, 144, 67, 60, 153, 149, 98, 219, 192, 221, 52, 245, 209, 87, 39, 252, 41, 21, 68, 78, 110, 131, 249, 162};
.global .align 16 .b8 __cudart_sin_cos_coeffs[128] = {70, 210, 176, 44, 241, 229, 90, 190, 146, 227, 172, 105, 227, 29, 199, 62, 161, 98, 219, 25, 160, 1, 42, 191, 24, 8, 17, 17, 17, 17, 129, 63, 84, 85, 85, 85, 85, 85, 197, 191, 0, 0, 0, 0, 0, 0, 0, 0, 0, 0, 0, 0, 0, 0, 0, 0, 100, 129, 253, 32, 131, 255, 168, 189, 40, 133, 239, 193, 167, 238, 33, 62, 217, 230, 6, 142, 79, 126, 146, 190, 233, 188, 221, 25, 160, 1, 250, 62, 71, 93, 193, 22, 108, 193, 86, 191, 81, 85, 85, 85, 85, 85, 165, 63, 0, 0, 0, 0, 0, 0, 224, 191, 0, 0, 0, 0, 0, 0, 240, 63};

.visible .entry _Z12factorKernel16FactorKernelData(
	.param .align 8 .b8 _Z12factorKernel16FactorKernelData_param_0[40]
)
{
	.reg .pred 	%p<46>;
	.reg .b16 	%rs<8>;
	.reg .b32 	%r<102>;
	.reg .b64 	%rd<19>;
	.reg .b64 	%fd<147>;

	ld.param.u32 	%r39, [_Z12factorKernel16FactorKernelData_param_0+32];
	ld.param.v2.u32 	{%r37, %r38}, [_Z12factorKernel16FactorKernelData_param_0+24];
	ld.param.u64 	%rd7, [_Z12factorKernel16FactorKernelData_param_0+8];
	ld.param.u64 	%rd6, [_Z12factorKernel16FactorKernelData_param_0];
	ld.param.v2.u32 	{%r35, %r36}, [_Z12factorKernel16FactorKernelData_param_0+16];
	mov.u32 	%r45, %ctaid.x;
	mov.u32 	%r46, %ntid.x;
	mov.u32 	%r47, %tid.x;
	mad.lo.s32 	%r5, %r45, %r46, %r47;
	setp.ge.s32 	%p2, %r5, %r35;
	@%p2 bra 	$L__BB0_34;
	setp.lt.s32 	%p3, %r39, 1;
	@%p3 bra 	$L__BB0_34;
	div.s32 	%r7, %r5, %r36;
	mul.lo.s32 	%r48, %r7, %r36;
	sub.s32 	%r6, %r5, %r48;
	setp.lt.s32 	%p4, %r38, 1;
	mov.f64 	%fd47, 0d4003333333333333;
	{
	.reg .b32 %temp; 
	mov.b64 	{%temp, %r8}, %fd47;
	}
	and.b32  	%r9, %r8, 2146435072;
	setp.eq.s32 	%p5, %r9, 1127219200;
	setp.lt.s32 	%p6, %r8, 0;
	selp.b32 	%r10, 0, 2146435072, %p6;
	and.b32  	%r49, %r8, 2147483647;
	setp.ne.s32 	%p7, %r49, 1071644672;
	and.pred  	%p1, %p5, %p7;
	or.b32  	%r11, %r10, -2147483648;
	@%p4 bra 	$L__BB0_34;
	cvta.to.global.u64 	%rd8, %rd6;
	mad.lo.s32 	%r51, %r7, %r36, %r6;
	mul.lo.s32 	%r52, %r51, 3;
	cvt.s64.s32 	%rd9, %r52;
	add.s64 	%rd3, %rd8, %rd9;
	cvta.to.global.u64 	%rd4, %rd7;
	cvt.rn.f64.s32 	%fd1, %r37;
	cvt.rn.f64.s32 	%fd2, %r7;
	cvt.rn.f64.s32 	%fd3, %r36;
	cvt.rn.f64.s32 	%fd4, %r6;
	mov.b32 	%r94, 0;
	mov.u64 	%rd12, __cudart_sin_cos_coeffs;
$L__BB0_4:
	neg.s32 	%r96, %r38;
	cvt.rn.f64.u32 	%fd49, %r94;
	mul.f64 	%fd50, %fd49, 0d400921FB54442D18;
	mul.f64 	%fd51, %fd50, %fd2;
	div.rn.f64 	%fd5, %fd51, %fd1;
	abs.f64 	%fd6, %fd5;
	mul.f64 	%fd52, %fd5, 0d3FE45F306DC9C883;
	cvt.rni.s32.f64 	%r14, %fd52;
	cvt.rn.f64.s32 	%fd53, %r14;
	fma.rn.f64 	%fd54, %fd53, 0dBFF921FB54442D18, %fd5;
	fma.rn.f64 	%fd55, %fd53, 0dBC91A62633145C00, %fd54;
	fma.rn.f64 	%fd7, %fd53, 0dB97B839A252049C0, %fd55;
	mov.f64 	%fd136, 0d0000000000000000;
	mul.rn.f64 	%fd8, %fd5, %fd136;
	mul.lo.s32 	%r54, %r38, %r94;
	mul.lo.s32 	%r95, %r54, 3;
	mov.b32 	%r97, 0;
$L__BB0_5:
	mul.f64 	%fd56, %fd136, 0d400921FB54442D18;
	mul.f64 	%fd57, %fd56, %fd4;
	div.rn.f64 	%fd10, %fd57, %fd3;
	abs.f64 	%fd11, %fd10;
	setp.eq.f64 	%p8, %fd11, 0d7FF0000000000000;
	@%p8 bra 	$L__BB0_9;
	mul.f64 	%fd58, %fd10, 0d3FE45F306DC9C883;
	cvt.rni.s32.f64 	%r98, %fd58;
	cvt.rn.f64.s32 	%fd59, %r98;
	fma.rn.f64 	%fd60, %fd59, 0dBFF921FB54442D18, %fd10;
	fma.rn.f64 	%fd61, %fd59, 0dBC91A62633145C00, %fd60;
	fma.rn.f64 	%fd138, %fd59, 0dB97B839A252049C0, %fd61;
	setp.ltu.f64 	%p9, %fd11, 0d41E0000000000000;
	@%p9 bra 	$L__BB0_8;
	{ // callseq 0, 0
	.param .b64 param0;
	st.param.f64 	[param0], %fd10;
	.param .align 16 .b8 retval0[16];
	call.uni (retval0), 
	__internal_trig_reduction_slowpathd, 
	(
	param0
	);
	ld.param.f64 	%fd138, [retval0];
	ld.param.b32 	%r98, [retval0+8];
	} // callseq 0
$L__BB0_8:
	add.s32 	%r99, %r98, 1;
	bra.uni 	$L__BB0_10;
$L__BB0_9:
	mov.f64 	%fd63, 0d0000000000000000;
	mul.rn.f64 	%fd138, %fd10, %fd63;
	mov.b32 	%r99, 1;
$L__BB0_10:
	setp.eq.f64 	%p10, %fd6, 0d7FF0000000000000;
	shl.b32 	%r58, %r99, 6;
	cvt.u64.u32 	%rd10, %r58;
	and.b64  	%rd11, %rd10, 64;
	add.s64 	%rd13, %rd12, %rd11;
	mul.rn.f64 	%fd64, %fd138, %fd138;
	and.b32  	%r59, %r99, 1;
	setp.eq.b32 	%p11, %r59, 1;
	selp.f64 	%fd65, 0dBDA8FF8320FD8164, 0d3DE5DB65F9785EBA, %p11;
	ld.global.nc.v2.f64 	{%fd66, %fd67}, [%rd13];
	fma.rn.f64 	%fd68, %fd65, %fd64, %fd66;
	fma.rn.f64 	%fd69, %fd68, %fd64, %fd67;
	ld.global.nc.v2.f64 	{%fd70, %fd71}, [%rd13+16];
	fma.rn.f64 	%fd72, %fd69, %fd64, %fd70;
	fma.rn.f64 	%fd73, %fd72, %fd64, %fd71;
	ld.global.nc.v2.f64 	{%fd74, %fd75}, [%rd13+32];
	fma.rn.f64 	%fd76, %fd73, %fd64, %fd74;
	fma.rn.f64 	%fd77, %fd76, %fd64, %fd75;
	fma.rn.f64 	%fd78, %fd77, %fd138, %fd138;
	fma.rn.f64 	%fd79, %fd77, %fd64, 0d3FF0000000000000;
	selp.f64 	%fd80, %fd79, %fd78, %p11;
	and.b32  	%r60, %r99, 2;
	setp.eq.s32 	%p12, %r60, 0;
	mov.f64 	%fd81, 0d0000000000000000;
	sub.f64 	%fd82, %fd81, %fd80;
	selp.f64 	%fd17, %fd80, %fd82, %p12;
	mov.b32 	%r101, 1;
	mov.f64 	%fd140, %fd8;
	@%p10 bra 	$L__BB0_14;
	setp.ltu.f64 	%p13, %fd6, 0d41E0000000000000;
	mov.f64 	%fd140, %fd7;
	mov.u32 	%r100, %r14;
	@%p13 bra 	$L__BB0_13;
	{ // callseq 1, 0
	.param .b64 param0;
	st.param.f64 	[param0], %fd5;
	.param .align 16 .b8 retval0[16];
	call.uni (retval0), 
	__internal_trig_reduction_slowpathd, 
	(
	param0
	);
	ld.param.f64 	%fd140, [retval0];
	ld.param.b32 	%r100, [retval0+8];
	} // callseq 1
$L__BB0_13:
	add.s32 	%r101, %r100, 1;
$L__BB0_14:
	shl.b32 	%r62, %r101, 6;
	cvt.u64.u32 	%rd14, %r62;
	and.b64  	%rd15, %rd14, 64;
	add.s64 	%rd17, %rd12, %rd15;
	mul.rn.f64 	%fd84, %fd140, %fd140;
	and.b32  	%r63, %r101, 1;
	setp.eq.b32 	%p14, %r63, 1;
	selp.f64 	%fd85, 0dBDA8FF8320FD8164, 0d3DE5DB65F9785EBA, %p14;
	ld.global.nc.v2.f64 	{%fd86, %fd87}, [%rd17];
	fma.rn.f64 	%fd88, %fd85, %fd84, %fd86;
	fma.rn.f64 	%fd89, %fd88, %fd84, %fd87;
	ld.global.nc.v2.f64 	{%fd90, %fd91}, [%rd17+16];
	fma.rn.f64 	%fd92, %fd89, %fd84, %fd90;
	fma.rn.f64 	%fd93, %fd92, %fd84, %fd91;
	ld.global.nc.v2.f64 	{%fd94, %fd95}, [%rd17+32];
	fma.rn.f64 	%fd96, %fd93, %fd84, %fd94;
	fma.rn.f64 	%fd97, %fd96, %fd84, %fd95;
	fma.rn.f64 	%fd98, %fd97, %fd140, %fd140;
	fma.rn.f64 	%fd99, %fd97, %fd84, 0d3FF0000000000000;
	selp.f64 	%fd100, %fd99, %fd98, %p14;
	and.b32  	%r64, %r101, 2;
	setp.eq.s32 	%p15, %r64, 0;
	mov.f64 	%fd101, 0d0000000000000000;
	sub.f64 	%fd102, %fd101, %fd100;
	selp.f64 	%fd103, %fd100, %fd102, %p15;
	or.b32  	%r65, %r97, %r94;
	setp.eq.s32 	%p16, %r65, 0;
	selp.b32 	%r66, 1, 2, %p16;
	cvt.rn.f64.u32 	%fd104, %r66;
	mul.f64 	%fd105, %fd17, %fd104;
	mul.f64 	%fd21, %fd105, %fd103;
	ld.global.u8 	%rs5, [%rd3];
	cvt.rn.f64.u16 	%fd106, %rs5;
	div.rn.f64 	%fd22, %fd106, 0d406FE00000000000;
	setp.gtu.f64 	%p17, %fd22, 0d3FA4B5DCC63F1412;
	@%p17 bra 	$L__BB0_16;
	div.rn.f64 	%fd142, %fd22, 0d4029D70A3D70A3D7;
	bra.uni 	$L__BB0_20;
$L__BB0_16:
	add.f64 	%fd107, %fd22, 0d3FAC28F5C28F5C29;
	div.rn.f64 	%fd24, %fd107, 0d3FF0E147AE147AE1;
	{
	.reg .b32 %temp; 
	mov.b64 	{%temp, %r28}, %fd24;
	}
	setp.eq.f64 	%p18, %fd24, 0d0000000000000000;
	@%p18 bra 	$L__BB0_18;
	{ // callseq 2, 0
	.param .b64 param0;
	st.param.f64 	[param0], %fd24;
	.param .b64 retval0;
	call.uni (retval0), 
	__internal_accurate_pow, 
	(
	param0
	);
	ld.param.f64 	%fd108, [retval0];
	} // callseq 2
	setp.lt.s32 	%p19, %r28, 0;
	selp.f64 	%fd141, 0dFFF8000000000000, %fd108, %p19;
	bra.uni 	$L__BB0_19;
$L__BB0_18:
	setp.lt.s32 	%p20, %r8, 0;
	setp.eq.s32 	%p21, %r9, 1127219200;
	selp.b32 	%r67, %r28, 0, %p21;
	or.b32  	%r68, %r67, 2146435072;
	selp.b32 	%r69, %r68, %r67, %p20;
	mov.b32 	%r70, 0;
	mov.b64 	%fd141, {%r70, %r69};
$L__BB0_19:
	add.f64 	%fd110, %fd24, 0d4003333333333333;
	{
	.reg .b32 %temp; 
	mov.b64 	{%temp, %r71}, %fd110;
	}
	and.b32  	%r72, %r71, 2146435072;
	setp.eq.s32 	%p22, %r72, 2146435072;
	setp.eq.f64 	%p23, %fd24, 0d7FF0000000000000;
	setp.lt.s32 	%p24, %r28, 0;
	selp.b32 	%r73, %r11, %r10, %p1;
	selp.b32 	%r74, %r73, %r10, %p24;
	mov.b32 	%r75, 0;
	mov.b64 	%fd111, {%r75, %r74};
	selp.f64 	%fd112, %fd111, %fd141, %p22;
	selp.f64 	%fd113, %fd112, %fd141, %p23;
	setp.eq.f64 	%p25, %fd24, 0d3FF0000000000000;
	selp.f64 	%fd142, 0d3FF0000000000000, %fd113, %p25;
$L__BB0_20:
	mul.wide.u32 	%rd18, %r95, 8;
	add.s64 	%rd5, %rd4, %rd18;
	mul.f64 	%fd114, %fd21, %fd142;
	atom.global.add.f64 	%fd115, [%rd5], %fd114;
	ld.global.u8 	%rs6, [%rd3+1];
	cvt.rn.f64.u16 	%fd116, %rs6;
	div.rn.f64 	%fd30, %fd116, 0d406FE00000000000;
	setp.gtu.f64 	%p26, %fd30, 0d3FA4B5DCC63F1412;
	@%p26 bra 	$L__BB0_22;
	div.rn.f64 	%fd144, %fd30, 0d4029D70A3D70A3D7;
	bra.uni 	$L__BB0_26;
$L__BB0_22:
	add.f64 	%fd117, %fd30, 0d3FAC28F5C28F5C29;
	div.rn.f64 	%fd32, %fd117, 0d3FF0E147AE147AE1;
	{
	.reg .b32 %temp; 
	mov.b64 	{%temp, %r29}, %fd32;
	}
	setp.eq.f64 	%p27, %fd32, 0d0000000000000000;
	@%p27 bra 	$L__BB0_24;
	{ // callseq 3, 0
	.param .b64 param0;
	st.param.f64 	[param0], %fd32;
	.param .b64 retval0;
	call.uni (retval0), 
	__internal_accurate_pow, 
	(
	param0
	);
	ld.param.f64 	%fd118, [retval0];
	} // callseq 3
	setp.lt.s32 	%p28, %r29, 0;
	selp.f64 	%fd143, 0dFFF8000000000000, %fd118, %p28;
	bra.uni 	$L__BB0_25;
$L__BB0_24:
	setp.lt.s32 	%p29, %r8, 0;
	setp.eq.s32 	%p30, %r9, 1127219200;
	selp.b32 	%r76, %r29, 0, %p30;
	or.b32  	%r77, %r76, 2146435072;
	selp.b32 	%r78, %r77, %r76, %p29;
	mov.b32 	%r79, 0;
	mov.b64 	%fd143, {%r79, %r78};
$L__BB0_25:
	add.f64 	%fd120, %fd32, 0d4003333333333333;
	{
	.reg .b32 %temp; 
	mov.b64 	{%temp, %r80}, %fd120;
	}
	and.b32  	%r81, %r80, 2146435072;
	setp.eq.s32 	%p31, %r81, 2146435072;
	setp.eq.f64 	%p32, %fd32, 0d7FF0000000000000;
	setp.lt.s32 	%p33, %r29, 0;
	selp.b32 	%r82, %r11, %r10, %p1;
	selp.b32 	%r83, %r82, %r10, %p33;
	mov.b32 	%r84, 0;
	mov.b64 	%fd121, {%r84, %r83};
	selp.f64 	%fd122, %fd121, %fd143, %p31;
	selp.f64 	%fd123, %fd122, %fd143, %p32;
	setp.eq.f64 	%p34, %fd32, 0d3FF0000000000000;
	selp.f64 	%fd144, 0d3FF0000000000000, %fd123, %p34;
$L__BB0_26:
	mul.f64 	%fd124, %fd21, %fd144;
	atom.global.add.f64 	%fd125, [%rd5+8], %fd124;
	ld.global.u8 	%rs7, [%rd3+2];
	cvt.rn.f64.u16 	%fd126, %rs7;
	div.rn.f64 	%fd38, %fd126, 0d406FE00000000000;
	setp.gtu.f64 	%p35, %fd38, 0d3FA4B5DCC63F1412;
	@%p35 bra 	$L__BB0_28;
	div.rn.f64 	%fd146, %fd38, 0d4029D70A3D70A3D7;
	bra.uni 	$L__BB0_32;
$L__BB0_28:
	add.f64 	%fd127, %fd38, 0d3FAC28F5C28F5C29;
	div.rn.f64 	%fd40, %fd127, 0d3FF0E147AE147AE1;
	{
	.reg .b32 %temp; 
	mov.b64 	{%temp, %r30}, %fd40;
	}
	setp.eq.f64 	%p36, %fd40, 0d0000000000000000;
	@%p36 bra 	$L__BB0_30;
	{ // callseq 4, 0
	.param .b64 param0;
	st.param.f64 	[param0], %fd40;
	.param .b64 retval0;
	call.uni (retval0), 
	__internal_accurate_pow, 
	(
	param0
	);
	ld.param.f64 	%fd128, [retval0];
	} // callseq 4
	setp.lt.s32 	%p37, %r30, 0;
	selp.f64 	%fd145, 0dFFF8000000000000, %fd128, %p37;
	bra.uni 	$L__BB0_31;
$L__BB0_30:
	setp.lt.s32 	%p38, %r8, 0;
	setp.eq.s32 	%p39, %r9, 1127219200;
	selp.b32 	%r85, %r30, 0, %p39;
	or.b32  	%r86, %r85, 2146435072;
	selp.b32 	%r87, %r86, %r85, %p38;
	mov.b32 	%r88, 0;
	mov.b64 	%fd145, {%r88, %r87};
$L__BB0_31:
	add.f64 	%fd130, %fd40, 0d4003333333333333;
	{
	.reg .b32 %temp; 
	mov.b64 	{%temp, %r89}, %fd130;
	}
	and.b32  	%r90, %r89, 2146435072;
	setp.eq.s32 	%p40, %r90, 2146435072;
	setp.eq.f64 	%p41, %fd40, 0d7FF0000000000000;
	setp.lt.s32 	%p42, %r30, 0;
	selp.b32 	%r91, %r11, %r10, %p1;
	selp.b32 	%r92, %r91, %r10, %p42;
	mov.b32 	%r93, 0;
	mov.b64 	%fd131, {%r93, %r92};
	selp.f64 	%fd132, %fd131, %fd145, %p40;
	selp.f64 	%fd133, %fd132, %fd145, %p41;
	setp.eq.f64 	%p43, %fd40, 0d3FF0000000000000;
	selp.f64 	%fd146, 0d3FF0000000000000, %fd133, %p43;
$L__BB0_32:
	mul.f64 	%fd134, %fd21, %fd146;
	atom.global.add.f64 	%fd135, [%rd5+16], %fd134;
	add.f64 	%fd136, %fd136, 0d3FF0000000000000;
	add.s32 	%r97, %r97, 1;
	add.s32 	%r96, %r96, 1;
	setp.ne.s32 	%p44, %r96, 0;
	add.s32 	%r95, %r95, 3;
	@%p44 bra 	$L__BB0_5;
	add.s32 	%r94, %r94, 1;
	setp.ne.s32 	%p45, %r94, %r39;
	@%p45 bra 	$L__BB0_4;
$L__BB0_34:
	ret;

}
.func  (.param .align 16 .b8 func_retval0[16]) __internal_trig_reduction_slowpathd(
	.param .b64 __internal_trig_reduction_slowpathd_param_0
)
{
	.local .align 8 .b8 	__local_depot1[40];
	.reg .b64 	%SP;
	.reg .b64 	%SPL;
	.reg .pred 	%p<10>;
	.reg .b32 	%r<47>;
	.reg .b64 	%rd<74>;
	.reg .b64 	%fd<5>;

	mov.u64 	%SPL, __local_depot1;
	ld.param.f64 	%fd4, [__internal_trig_reduction_slowpathd_param_0];
	add.u64 	%rd1, %SPL, 0;
	{
	.reg .b32 %temp; 
	mov.b64 	{%temp, %r1}, %fd4;
	}
	shr.u32 	%r2, %r1, 20;
	and.b32  	%r3, %r2, 2047;
	setp.eq.s32 	%p1, %r3, 2047;
	mov.b32 	%r46, 0;
	@%p1 bra 	$L__BB1_9;
	add.s32 	%r20, %r3, -1024;
	mov.b64 	%rd20, %fd4;
	shl.b64 	%rd2, %rd20, 11;
	shr.u32 	%r4, %r20, 6;
	sub.s32 	%r45, 15, %r4;
	sub.s32 	%r21, 19, %r4;
	setp.lt.u32 	%p2, %r20, 128;
	selp.b32 	%r6, 18, %r21, %p2;
	setp.ge.s32 	%p3, %r45, %r6;
	mov.b64 	%rd70, 0;
	@%p3 bra 	$L__BB1_4;
	add.s32 	%r23, %r6, %r4;
	neg.s32 	%r43, %r23;
	or.b64  	%rd3, %rd2, -9223372036854775808;
	mov.b64 	%rd70, 0;
	mov.b32 	%r42, 0;
	mov.u64 	%rd25, __cudart_i2opi_d;
	mov.u32 	%r44, %r45;
$L__BB1_3:
	.pragma "nounroll";
	mul.wide.s32 	%rd22, %r42, 8;
	add.s64 	%rd23, %rd1, %rd22;
	mul.wide.s32 	%rd24, %r44, 8;
	add.s64 	%rd26, %rd25, %rd24;
	ld.global.nc.u64 	%rd27, [%rd26];
	{
	.reg .u32 %r0, %r1, %r2, %r3, %alo, %ahi, %blo, %bhi, %clo, %chi;
	mov.b64 	{%alo,%ahi}, %rd27;
	mov.b64 	{%blo,%bhi}, %rd3;
	mov.b64 	{%clo,%chi}, %rd70;
	mad.lo.cc.u32 	%r0, %alo, %blo, %clo;
	madc.hi.cc.u32 	%r1, %alo, %blo, %chi;
	madc.hi.u32 	%r2, %alo, %bhi, 0;
	mad.lo.cc.u32 	%r1, %alo, %bhi, %r1;
	madc.hi.cc.u32 	%r2, %ahi, %blo, %r2;
	madc.hi.u32 	%r3, %ahi, %bhi, 0;
	mad.lo.cc.u32 	%r1, %ahi, %blo, %r1;
	madc.lo.cc.u32 	%r2, %ahi, %bhi, %r2;
	addc.u32 	%r3, %r3, 0;
	mov.b64 	%rd28, {%r0,%r1};
	mov.b64 	%rd70, {%r2,%r3};
	}
	st.local.u64 	[%rd23], %rd28;
	add.s32 	%r44, %r44, 1;
	add.s32 	%r43, %r43, 1;
	add.s32 	%r42, %r42, 1;
	setp.ne.s32 	%p4, %r43, -15;
	mov.u32 	%r45, %r6;
	@%p4 bra 	$L__BB1_3;
$L__BB1_4:
	cvt.s64.s32 	%rd29, %r45;
	cvt.u64.u32 	%rd30, %r4;
	add.s64 	%rd31, %rd30, %rd29;
	shl.b64 	%rd32, %rd31, 3;
	add.s64 	%rd33, %rd1, %rd32;
	st.local.u64 	[%rd33+-120], %rd70;
	and.b32  	%r15, %r2, 63;
	ld.local.u64 	%rd72, [%rd1+16];
	ld.local.u64 	%rd71, [%rd1+24];
	setp.eq.s32 	%p5, %r15, 0;
	@%p5 bra 	$L__BB1_6;
	shl.b64 	%rd34, %rd71, %r15;
	shr.u64 	%rd35, %rd72, 1;
	xor.b32  	%r24, %r15, 63;
	shr.u64 	%rd36, %rd35, %r24;
	or.b64  	%rd71, %rd34, %rd36;
	ld.local.u64 	%rd37, [%rd1+8];
	shl.b64 	%rd38, %rd72, %r15;
	shr.u64 	%rd39, %rd37, 1;
	shr.u64 	%rd40, %rd39, %r24;
	or.b64  	%rd72, %rd38, %rd40;
$L__BB1_6:
	and.b32  	%r25, %r1, -2147483648;
	shr.u64 	%rd41, %rd71, 62;
	cvt.u32.u64 	%r26, %rd41;
	mov.b64 	{%r27, %r28}, %rd71;
	mov.b64 	{%r29, %r30}, %rd72;
	shf.l.wrap.b32 	%r31, %r30, %r27, 2;
	shf.l.wrap.b32 	%r32, %r27, %r28, 2;
	mov.b64 	%rd42, {%r31, %r32};
	shl.b64 	%rd43, %rd72, 2;
	shr.u64 	%rd44, %rd42, 63;
	cvt.u32.u64 	%r33, %rd44;
	add.s32 	%r34, %r33, %r26;
	setp.eq.s32 	%p6, %r25, 0;
	neg.s32 	%r35, %r34;
	selp.b32 	%r46, %r34, %r35, %p6;
	setp.gt.s64 	%p7, %rd42, -1;
	mov.b64 	%rd45, 0;
	{
	.reg .u32 %r0, %r1, %r2, %r3, %a0, %a1, %a2, %a3, %b0, %b1, %b2, %b3;
	mov.b64 	{%a0,%a1}, %rd45;
	mov.b64 	{%a2,%a3}, %rd45;
	mov.b64 	{%b0,%b1}, %rd43;
	mov.b64 	{%b2,%b3}, %rd42;
	sub.cc.u32 	%r0, %a0, %b0;
	subc.cc.u32 	%r1, %a1, %b1;
	subc.cc.u32 	%r2, %a2, %b2;
	subc.u32 	%r3, %a3, %b3;
	mov.b64 	%rd46, {%r0,%r1};
	mov.b64 	%rd47, {%r2,%r3};
	}
	xor.b32  	%r36, %r25, -2147483648;
	selp.b64 	%rd73, %rd42, %rd47, %p7;
	selp.b64 	%rd14, %rd43, %rd46, %p7;
	selp.b32 	%r17, %r25, %r36, %p7;
	clz.b64 	%r37, %rd73;
	cvt.u64.u32 	%rd15, %r37;
	setp.eq.s32 	%p8, %r37, 0;
	@%p8 bra 	$L__BB1_8;
	cvt.u32.u64 	%r38, %rd15;
	and.b32  	%r39, %r38, 63;
	shl.b64 	%rd48, %rd73, %r39;
	shr.u64 	%rd49, %rd14, 1;
	not.b32 	%r40, %r38;
	and.b32  	%r41, %r40, 63;
	shr.u64 	%rd50, %rd49, %r41;
	or.b64  	%rd73, %rd48, %rd50;
$L__BB1_8:
	mov.b64 	%rd51, -3958705157555305931;
	{
	.reg .u32 %r0, %r1, %r2, %r3, %alo, %ahi, %blo, %bhi;
	mov.b64 	{%alo,%ahi}, %rd73;
	mov.b64 	{%blo,%bhi}, %rd51;
	mul.lo.u32 	%r0, %alo, %blo;
	mul.hi.u32 	%r1, %alo, %blo;
	mad.lo.cc.u32 	%r1, %alo, %bhi, %r1;
	madc.hi.u32 	%r2, %alo, %bhi, 0;
	mad.lo.cc.u32 	%r1, %ahi, %blo, %r1;
	madc.hi.cc.u32 	%r2, %ahi, %blo, %r2;
	madc.hi.u32 	%r3, %ahi, %bhi, 0;
	mad.lo.cc.u32 	%r2, %ahi, %bhi, %r2;
	addc.u32 	%r3, %r3, 0;
	mov.b64 	%rd52, {%r0,%r1};
	mov.b64 	%rd53, {%r2,%r3};
	}
	setp.gt.s64 	%p9, %rd53, 0;
	{
	.reg .u32 %r0, %r1, %r2, %r3, %a0, %a1, %a2, %a3, %b0, %b1, %b2, %b3;
	mov.b64 	{%a0,%a1}, %rd52;
	mov.b64 	{%a2,%a3}, %rd53;
	mov.b64 	{%b0,%b1}, %rd52;
	mov.b64 	{%b2,%b3}, %rd53;
	add.cc.u32 	%r0, %a0, %b0;
	addc.cc.u32 	%r1, %a1, %b1;
	addc.cc.u32 	%r2, %a2, %b2;
	addc.u32 	%r3, %a3, %b3;
	mov.b64 	%rd54, {%r0,%r1};
	mov.b64 	%rd55, {%r2,%r3};
	}
	selp.b64 	%rd56, %rd55, %rd53, %p9;
	selp.s64 	%rd57, -1, 0, %p9;
	sub.s64 	%rd58, %rd57, %rd15;
	cvt.u64.u32 	%rd59, %r17;
	shl.b64 	%rd60, %rd59, 32;
	add.s64 	%rd61, %rd56, 1;
	shr.u64 	%rd62, %rd61, 10;
	add.s64 	%rd63, %rd62, 1;
	shr.u64 	%rd64, %rd63, 1;
	shl.b64 	%rd65, %rd58, 52;
	add.s64 	%rd66, %rd65, %rd64;
	add.s64 	%rd67, %rd66, 4602678819172646912;
	or.b64  	%rd68, %rd67, %rd60;
	mov.b64 	%fd4, %rd68;
$L__BB1_9:
	st.param.f64 	[func_retval0], %fd4;
	st.param.b32 	[func_retval0+8], %r46;
	ret;

}
.func  (.param .b64 func_retval0) __internal_accurate_pow(
	.param .b64 __internal_accurate_pow_param_0
)
{
	.reg .pred 	%p<8>;
	.reg .b32 	%r<49>;
	.reg .b32 	%f<3>;
	.reg .b64 	%fd<109>;

	ld.param.f64 	%fd10, [__internal_accurate_pow_param_0];
	{
	.reg .b32 %temp; 
	mov.b64 	{%temp, %r46}, %fd10;
	}
	{
	.reg .b32 %temp; 
	mov.b64 	{%r45, %temp}, %fd10;
	}
	shr.u32 	%r47, %r46, 20;
	setp.gt.u32 	%p1, %r46, 1048575;
	@%p1 bra 	$L__BB2_2;
	mul.f64 	%fd11, %fd10, 0d4350000000000000;
	{
	.reg .b32 %temp; 
	mov.b64 	{%temp, %r46}, %fd11;
	}
	{
	.reg .b32 %temp; 
	mov.b64 	{%r45, %temp}, %fd11;
	}
	shr.u32 	%r16, %r46, 20;
	add.s32 	%r47, %r16, -54;
$L__BB2_2:
	add.s32 	%r48, %r47, -1023;
	and.b32  	%r17, %r46, -2146435073;
	or.b32  	%r18, %r17, 1072693248;
	mov.b64 	%fd107, {%r45, %r18};
	setp.lt.u32 	%p2, %r18, 1073127583;
	@%p2 bra 	$L__BB2_4;
	{
	.reg .b32 %temp; 
	mov.b64 	{%r19, %temp}, %fd107;
	}
	{
	.reg .b32 %temp; 
	mov.b64 	{%temp, %r20}, %fd107;
	}
	add.s32 	%r21, %r20, -1048576;
	mov.b64 	%fd107, {%r19, %r21};
	add.s32 	%r48, %r47, -1022;
$L__BB2_4:
	add.f64 	%fd12, %fd107, 0dBFF0000000000000;
	add.f64 	%fd13, %fd107, 0d3FF0000000000000;
	rcp.approx.ftz.f64 	%fd14, %fd13;
	neg.f64 	%fd15, %fd13;
	fma.rn.f64 	%fd16, %fd15, %fd14, 0d3FF0000000000000;
	fma.rn.f64 	%fd17, %fd16, %fd16, %fd16;
	fma.rn.f64 	%fd18, %fd17, %fd14, %fd14;
	mul.f64 	%fd19, %fd12, %fd18;
	fma.rn.f64 	%fd20, %fd12, %fd18, %fd19;
	mul.f64 	%fd21, %fd20, %fd20;
	fma.rn.f64 	%fd22, %fd21, 0d3EB0F5FF7D2CAFE2, 0d3ED0F5D241AD3B5A;
	fma.rn.f64 	%fd23, %fd22, %fd21, 0d3EF3B20A75488A3F;
	fma.rn.f64 	%fd24, %fd23, %fd21, 0d3F1745CDE4FAECD5;
	fma.rn.f64 	%fd25, %fd24, %fd21, 0d3F3C71C7258A578B;
	fma.rn.f64 	%fd26, %fd25, %fd21, 0d3F6249249242B910;
	fma.rn.f64 	%fd27, %fd26, %fd21, 0d3F89999999999DFB;
	sub.f64 	%fd28, %fd12, %fd20;
	add.f64 	%fd29, %fd28, %fd28;
	neg.f64 	%fd30, %fd20;
	fma.rn.f64 	%fd31, %fd30, %fd12, %fd29;
	mul.f64 	%fd32, %fd18, %fd31;
	fma.rn.f64 	%fd33, %fd21, %fd27, 0d3FB5555555555555;
	mov.f64 	%fd34, 0d3FB5555555555555;
	sub.f64 	%fd35, %fd34, %fd33;
	fma.rn.f64 	%fd36, %fd21, %fd27, %fd35;
	add.f64 	%fd37, %fd36, 0dBC46A4CB00B9E7B0;
	add.f64 	%fd38, %fd33, %fd37;
	sub.f64 	%fd39, %fd33, %fd38;
	add.f64 	%fd40, %fd37, %fd39;
	mul.rn.f64 	%fd41, %fd20, %fd20;
	neg.f64 	%fd42, %fd41;
	fma.rn.f64 	%fd43, %fd20, %fd20, %fd42;
	{
	.reg .b32 %temp; 
	mov.b64 	{%r22, %temp}, %fd32;
	}
	{
	.reg .b32 %temp; 
	mov.b64 	{%temp, %r23}, %fd32;
	}
	add.s32 	%r24, %r23, 1048576;
	mov.b64 	%fd44, {%r22, %r24};
	fma.rn.f64 	%fd45, %fd20, %fd44, %fd43;
	mul.rn.f64 	%fd46, %fd41, %fd20;
	neg.f64 	%fd47, %fd46;
	fma.rn.f64 	%fd48, %fd41, %fd20, %fd47;
	fma.rn.f64 	%fd49, %fd41, %fd32, %fd48;
	fma.rn.f64 	%fd50, %fd45, %fd20, %fd49;
	mul.rn.f64 	%fd51, %fd38, %fd46;
	neg.f64 	%fd52, %fd51;
	fma.rn.f64 	%fd53, %fd38, %fd46, %fd52;
	fma.rn.f64 	%fd54, %fd38, %fd50, %fd53;
	fma.rn.f64 	%fd55, %fd40, %fd46, %fd54;
	add.f64 	%fd56, %fd51, %fd55;
	sub.f64 	%fd57, %fd51, %fd56;
	add.f64 	%fd58, %fd55, %fd57;
	add.f64 	%fd59, %fd20, %fd56;
	sub.f64 	%fd60, %fd20, %fd59;
	add.f64 	%fd61, %fd56, %fd60;
	add.f64 	%fd62, %fd58, %fd61;
	add.f64 	%fd63, %fd32, %fd62;
	add.f64 	%fd64, %fd59, %fd63;
	sub.f64 	%fd65, %fd59, %fd64;
	add.f64 	%fd66, %fd63, %fd65;
	xor.b32  	%r25, %r48, -2147483648;
	mov.b32 	%r26, 1127219200;
	mov.b64 	%fd67, {%r25, %r26};
	mov.b32 	%r27, -2147483648;
	mov.b64 	%fd68, {%r27, %r26};
	sub.f64 	%fd69, %fd67, %fd68;
	fma.rn.f64 	%fd70, %fd69, 0d3FE62E42FEFA39EF, %fd64;
	fma.rn.f64 	%fd71, %fd69, 0dBFE62E42FEFA39EF, %fd70;
	sub.f64 	%fd72, %fd71, %fd64;
	sub.f64 	%fd73, %fd66, %fd72;
	fma.rn.f64 	%fd74, %fd69, 0d3C7ABC9E3B39803F, %fd73;
	add.f64 	%fd75, %fd70, %fd74;
	sub.f64 	%fd76, %fd70, %fd75;
	add.f64 	%fd77, %fd74, %fd76;
	mov.f64 	%fd78, 0d4003333333333333;
	{
	.reg .b32 %temp; 
	mov.b64 	{%temp, %r28}, %fd78;
	}
	{
	.reg .b32 %temp; 
	mov.b64 	{%r29, %temp}, %fd78;
	}
	shl.b32 	%r30, %r28, 1;
	setp.gt.u32 	%p3, %r30, -33554433;
	and.b32  	%r31, %r28, -15728641;
	selp.b32 	%r32, %r31, %r28, %p3;
	mov.b64 	%fd79, {%r29, %r32};
	mul.rn.f64 	%fd80, %fd75, %fd79;
	neg.f64 	%fd81, %fd80;
	fma.rn.f64 	%fd82, %fd75, %fd79, %fd81;
	fma.rn.f64 	%fd83, %fd77, %fd79, %fd82;
	add.f64 	%fd4, %fd80, %fd83;
	sub.f64 	%fd84, %fd80, %fd4;
	add.f64 	%fd5, %fd83, %fd84;
	fma.rn.f64 	%fd85, %fd4, 0d3FF71547652B82FE, 0d4338000000000000;
	{
	.reg .b32 %temp; 
	mov.b64 	{%r13, %temp}, %fd85;
	}
	mov.f64 	%fd86, 0dC338000000000000;
	add.rn.f64 	%fd87, %fd85, %fd86;
	fma.rn.f64 	%fd88, %fd87, 0dBFE62E42FEFA39EF, %fd4;
	fma.rn.f64 	%fd89, %fd87, 0dBC7ABC9E3B39803F, %fd88;
	fma.rn.f64 	%fd90, %fd89, 0d3E5ADE1569CE2BDF, 0d3E928AF3FCA213EA;
	fma.rn.f64 	%fd91, %fd90, %fd89, 0d3EC71DEE62401315;
	fma.rn.f64 	%fd92, %fd91, %fd89, 0d3EFA01997C89EB71;
	fma.rn.f64 	%fd93, %fd92, %fd89, 0d3F2A01A014761F65;
	fma.rn.f64 	%fd94, %fd93, %fd89, 0d3F56C16C1852B7AF;
	fma.rn.f64 	%fd95, %fd94, %fd89, 0d3F81111111122322;
	fma.rn.f64 	%fd96, %fd95, %fd89, 0d3FA55555555502A1;
	fma.rn.f64 	%fd97, %fd96, %fd89, 0d3FC5555555555511;
	fma.rn.f64 	%fd98, %fd97, %fd89, 0d3FE000000000000B;
	fma.rn.f64 	%fd99, %fd98, %fd89, 0d3FF0000000000000;
	fma.rn.f64 	%fd100, %fd99, %fd89, 0d3FF0000000000000;
	{
	.reg .b32 %temp; 
	mov.b64 	{%r14, %temp}, %fd100;
	}
	{
	.reg .b32 %temp; 
	mov.b64 	{%temp, %r15}, %fd100;
	}
	shl.b32 	%r33, %r13, 20;
	add.s32 	%r34, %r33, %r15;
	mov.b64 	%fd108, {%r14, %r34};
	{
	.reg .b32 %temp; 
	mov.b64 	{%temp, %r35}, %fd4;
	}
	mov.b32 	%f2, %r35;
	abs.f32 	%f1, %f2;
	setp.lt.f32 	%p4, %f1, 0f4086232B;
	@%p4 bra 	$L__BB2_7;
	setp.lt.f64 	%p5, %fd4, 0d0000000000000000;
	add.f64 	%fd101, %fd4, 0d7FF0000000000000;
	selp.f64 	%fd108, 0d0000000000000000, %fd101, %p5;
	setp.geu.f32 	%p6, %f1, 0f40874800;
	@%p6 bra 	$L__BB2_7;
	shr.u32 	%r36, %r13, 31;
	add.s32 	%r37, %r13, %r36;
	shr.s32 	%r38, %r37, 1;
	shl.b32 	%r39, %r38, 20;
	add.s32 	%r40, %r15, %r39;
	mov.b64 	%fd102, {%r14, %r40};
	sub.s32 	%r41, %r13, %r38;
	shl.b32 	%r42, %r41, 20;
	add.s32 	%r43, %r42, 1072693248;
	mov.b32 	%r44, 0;
	mov.b64 	%fd103, {%r44, %r43};
	mul.f64 	%fd108, %fd103, %fd102;
$L__BB2_7:
	abs.f64 	%fd104, %fd108;
	setp.eq.f64 	%p7, %fd104, 0d7FF0000000000000;
	fma.rn.f64 	%fd105, %fd108, %fd5, %fd108;
	selp.f64 	%fd106, %fd108, %fd105, %p7;
	st.param.f64 	[func_retval0], %fd106;
	ret;

}


// ===== COMPILED SASS (sm_100) =====

	.target	sm_100

	.elftype	@"ET_EXEC"


//--------------------- .note.nv.tkinfo           --------------------------
	.section	.note.nv.tkinfo,"",@"SHT_NOTE"
	.sectionflags	@"SHF_NOTE_NV_TKINFO"
	.tkinfo
        /*0018*/ 	.word	0x00000002
        /*0030*/ 	.string	""
        /*0030*/ 	.string	"ptxas"
        /*0030*/ 	.string	"Cuda compilation tools, release 13.0, V13.0.88"
        /*0030*/ 	.string	"Build cuda_13.0.r13.0/compiler.36424714_0"
        /*0030*/ 	.string	"-arch sm_100 -m 64 "



//--------------------- .note.nv.cuinfo           --------------------------
	.section	.note.nv.cuinfo,"",@"SHT_NOTE"
	.sectionflags	@"SHF_NOTE_NV_CUINFO"
        /*0018*/ 	.short	0x0002
        /*001a*/ 	.short	0x0064
        /*001c*/ 	.short	0x0082
	.zero		2


//--------------------- .nv.info                  --------------------------
	.section	.nv.info,"",@"SHT_CUDA_INFO"
	.align	4


	//----- nvinfo : EIATTR_REGCOUNT
	.align		4
        /*0000*/ 	.byte	0x04, 0x2f
        /*0002*/ 	.short	(.L_3 - .L_2)
	.align		4
.L_2:
        /*0004*/ 	.word	index@(_Z12factorKernel16FactorKernelData)
        /*0008*/ 	.word	0x00000028


	//----- nvinfo : EIATTR_FRAME_SIZE
	.align		4
.L_3:
        /*000c*/ 	.byte	0x04, 0x11
        /*000e*/ 	.short	(.L_5 - .L_4)
	.align		4
.L_4:
        /*0010*/ 	.word	index@($_Z12factorKernel16FactorKernelData$__internal_trig_reduction_slowpathd)
        /*0014*/ 	.word	0x00000028


	//----- nvinfo : EIATTR_FRAME_SIZE
	.align		4
.L_5:
        /*0018*/ 	.byte	0x04, 0x11
        /*001a*/ 	.short	(.L_7 - .L_6)
	.align		4
.L_6:
        /*001c*/ 	.word	index@($_Z12factorKernel16FactorKernelData$__internal_accurate_pow)
        /*0020*/ 	.word	0x00000028


	//----- nvinfo : EIATTR_FRAME_SIZE
	.align		4
.L_7:
        /*0024*/ 	.byte	0x04, 0x11
        /*0026*/ 	.short	(.L_9 - .L_8)
	.align		4
.L_8:
        /*0028*/ 	.word	index@($__internal_0_$__cuda_sm20_div_rn_f64_full)
        /*002c*/ 	.word	0x00000028


	//----- nvinfo : EIATTR_FRAME_SIZE
	.align		4
.L_9:
        /*0030*/ 	.byte	0x04, 0x11
        /*0032*/ 	.short	(.L_11 - .L_10)
	.align		4
.L_10:
        /*0034*/ 	.word	index@(_Z12factorKernel16FactorKernelData)
        /*0038*/ 	.word	0x00000028


	//----- nvinfo : EIATTR_MIN_STACK_SIZE
	.align		4
.L_11:
        /*003c*/ 	.byte	0x04, 0x12
        /*003e*/ 	.short	(.L_13 - .L_12)
	.align		4
.L_12:
        /*0040*/ 	.word	index@(_Z12factorKernel16FactorKernelData)
        /*0044*/ 	.word	0x00000028
.L_13:


//--------------------- .nv.compat                --------------------------
	.section	.nv.compat,"",@"SHT_CUDA_COMPAT_INFO"
	.align	4
        /*0000*/ 	.byte	0x02, 0x09, 0x00, 0x00, 0x02, 0x02, 0x01, 0x00, 0x02, 0x05, 0x05, 0x00, 0x03, 0x07, 0x01, 0x01
        /*0010*/ 	.byte	0x02, 0x03, 0x00, 0x00, 0x02, 0x06, 0x01, 0x00, 0x04, 0x0b, 0x08, 0x00, 0x01, 0x00, 0x00, 0x00
        /*0020*/ 	.byte	0x00, 0x00, 0x00, 0x00


//--------------------- .nv.info._Z12factorKernel16FactorKernelData --------------------------
	.section	.nv.info._Z12factorKernel16FactorKernelData,"",@"SHT_CUDA_INFO"
	.sectionflags	@""
	.align	4


	//----- nvinfo : EIATTR_CUDA_API_VERSION
	.align		4
        /*0000*/ 	.byte	0x04, 0x37
        /*0002*/ 	.short	(.L_15 - .L_14)
.L_14:
        /*0004*/ 	.word	0x00000082


	//----- nvinfo : EIATTR_KPARAM_INFO
	.align		4
.L_15:
        /*0008*/ 	.byte	0x04, 0x17
        /*000a*/ 	.short	(.L_17 - .L_16)
.L_16:
        /*000c*/ 	.word	0x00000000
        /*0010*/ 	.short	0x0000
        /*0012*/ 	.short	0x0000
        /*0014*/ 	.byte	0x00, 0xf0, 0xa1, 0x00


	//----- nvinfo : EIATTR_SPARSE_MMA_MASK
	.align		4
.L_17:
        /*0018*/ 	.byte	0x03, 0x50
        /*001a*/ 	.short	0x0000


	//----- nvinfo : EIATTR_MAXREG_COUNT
	.align		4
        /*001c*/ 	.byte	0x03, 0x1b
        /*001e*/ 	.short	0x00ff


	//----- nvinfo : EIATTR_MERCURY_ISA_VERSION
	.align		4
        /*0020*/ 	.byte	0x03, 0x5f
        /*0022*/ 	.short	0x0101


	//----- nvinfo : EIATTR_VRC_CTA_INIT_COUNT
	.align		4
        /*0024*/ 	.byte	0x02, 0x4a
	.zero		1
	.zero		1


	//----- nvinfo : EIATTR_EXIT_INSTR_OFFSETS
	.align		4
        /*0028*/ 	.byte	0x04, 0x1c
        /*002a*/ 	.short	(.L_19 - .L_18)


	//   ....[0]....
.L_18:
        /*002c*/ 	.word	0x00000080


	//   ....[1]....
        /*0030*/ 	.word	0x000000b0


	//   ....[2]....
        /*0034*/ 	.word	0x00000210


	//   ....[3]....
        /*0038*/ 	.word	0x00002770


	//----- nvinfo : EIATTR_CRS_STACK_SIZE
	.align		4
.L_19:
        /*003c*/ 	.byte	0x04, 0x1e
        /*003e*/ 	.short	(.L_21 - .L_20)
.L_20:
        /*0040*/ 	.word	0x00000000


	//----- nvinfo : EIATTR_CBANK_PARAM_SIZE
	.align		4
.L_21:
        /*0044*/ 	.byte	0x03, 0x19
        /*0046*/ 	.short	0x0028


	//----- nvinfo : EIATTR_PARAM_CBANK
	.align		4
        /*0048*/ 	.byte	0x04, 0x0a
        /*004a*/ 	.short	(.L_23 - .L_22)
	.align		4
.L_22:
        /*004c*/ 	.word	index@(.nv.constant0._Z12factorKernel16FactorKernelData)
        /*0050*/ 	.short	0x0380
        /*0052*/ 	.short	0x0028


	//----- nvinfo : EIATTR_SW_WAR
	.align		4
.L_23:
        /*0054*/ 	.byte	0x04, 0x36
        /*0056*/ 	.short	(.L_25 - .L_24)
.L_24:
        /*0058*/ 	.word	0x00000008
.L_25:


//--------------------- .nv.callgraph             --------------------------
	.section	.nv.callgraph,"",@"SHT_CUDA_CALLGRAPH"
	.align	4
	.sectionentsize	8
	.align		4
        /*0000*/ 	.word	0x00000000
	.align		4
        /*0004*/ 	.word	0xffffffff
	.align		4
        /*0008*/ 	.word	0x00000000
	.align		4
        /*000c*/ 	.word	0xfffffffe
	.align		4
        /*0010*/ 	.word	0x00000000
	.align		4
        /*0014*/ 	.word	0xfffffffd
	.align		4
        /*0018*/ 	.word	0x00000000
	.align		4
        /*001c*/ 	.word	0xfffffffc


//--------------------- .nv.constant4             --------------------------
	.section	.nv.constant4,"a",@progbits
	.align	8
	.align		8
.nv.constant4:
        /*0000*/ 	.dword	__cudart_i2opi_d
	.align		8
        /*0008*/ 	.dword	__cudart_sin_cos_coeffs


//--------------------- .text._Z12factorKernel16FactorKernelData --------------------------
	.section	.text._Z12factorKernel16FactorKernelData,"ax",@progbits
	.align	128
        .global         _Z12factorKernel16FactorKernelData
        .type           _Z12factorKernel16FactorKernelData,@function
        .size           _Z12factorKernel16FactorKernelData,(.L_x_67 - _Z12factorKernel16FactorKernelData)
        .other          _Z12factorKernel16FactorKernelData,@"STO_CUDA_ENTRY STV_DEFAULT"
_Z12factorKernel16FactorKernelData:
.text._Z12factorKernel16FactorKernelData:
[----:B------:R-:W0:Y:S01]  /*0000*/  LDC R1, c[0x0][0x37c] ;  /* 0x0000df00ff017b82 */ /* 0x000e220000000800 */
[----:B------:R-:W1:Y:S07]  /*0010*/  S2R R3, SR_TID.X ;  /* 0x0000000000037919 */ /* 0x000e6e0000002100 */
[----:B------:R-:W1:Y:S01]  /*0020*/  S2UR UR4, SR_CTAID.X ;  /* 0x00000000000479c3 */ /* 0x000e620000002500 */
[----:B------:R-:W2:Y:S01]  /*0030*/  LDCU UR5, c[0x0][0x390] ;  /* 0x00007200ff0577ac */ /* 0x000ea20008000800 */
[----:B0-----:R-:W-:-:S06]  /*0040*/  VIADD R1, R1, 0xffffffd8 ;  /* 0xffffffd801017836 */ /* 0x001fcc0000000000 */
[----:B------:R-:W1:Y:S02]  /*0050*/  LDC R0, c[0x0][0x360] ;  /* 0x0000d800ff007b82 */ /* 0x000e640000000800 */
[----:B-1----:R-:W-:-:S05]  /*0060*/  IMAD R0, R0, UR4, R3 ;  /* 0x0000000400007c24 */ /* 0x002fca000f8e0203 */
[----:B--2---:R-:W-:-:S13]  /*0070*/  ISETP.GE.AND P0, PT, R0, UR5, PT ;  /* 0x0000000500007c0c */ /* 0x004fda000bf06270 */
[----:B------:R-:W-:Y:S05]  /*0080*/  @P0 EXIT ;  /* 0x000000000000094d */ /* 0x000fea0003800000 */
[----:B------:R-:W0:Y:S02]  /*0090*/  LDC R2, c[0x0][0x3a0] ;  /* 0x0000e800ff027b82 */ /* 0x000e240000000800 */
[----:B0-----:R-:W-:-:S13]  /*00a0*/  ISETP.GE.AND P0, PT, R2, 0x1, PT ;  /* 0x000000010200780c */ /* 0x001fda0003f06270 */
[----:B------:R-:W-:Y:S05]  /*00b0*/  @!P0 EXIT ;  /* 0x000000000000894d */ /* 0x000fea0003800000 */
[----:B------:R-:W0:Y:S08]  /*00c0*/  LDC R7, c[0x0][0x394] ;  /* 0x0000e500ff077b82 */ /* 0x000e300000000800 */
[----:B------:R-:W1:Y:S01]  /*00d0*/  LDC R8, c[0x0][0x39c] ;  /* 0x0000e700ff087b82 */ /* 0x000e620000000800 */
[----:B0-----:R-:W-:-:S04]  /*00e0*/  IABS R5, R7 ;  /* 0x0000000700057213 */ /* 0x001fc80000000000 */
[----:B------:R-:W0:Y:S01]  /*00f0*/  I2F.RP R4, R5 ;  /* 0x0000000500047306 */ /* 0x000e220000209400 */
[----:B-1----:R-:W-:-:S07]  /*0100*/  ISETP.GE.AND P3, PT, R8, 0x1, PT ;  /* 0x000000010800780c */ /* 0x002fce0003f66270 */
[----:B0-----:R-:W0:Y:S02]  /*0110*/  MUFU.RCP R4, R4 ;  /* 0x0000000400047308 */ /* 0x001e240000001000 */
[----:B0-----:R-:W-:-:S06]  /*0120*/  VIADD R2, R4, 0xffffffe ;  /* 0x0ffffffe04027836 */ /* 0x001fcc0000000000 */
[----:B------:R0:W1:Y:S02]  /*0130*/  F2I.FTZ.U32.TRUNC.NTZ R3, R2 ;  /* 0x0000000200037305 */ /* 0x000064000021f000 */
[----:B0-----:R-:W-:Y:S02]  /*0140*/  IMAD.MOV.U32 R2, RZ, RZ, RZ ;  /* 0x000000ffff027224 */ /* 0x001fe400078e00ff */
[----:B-1----:R-:W-:-:S04]  /*0150*/  IMAD.MOV R6, RZ, RZ, -R3 ;  /* 0x000000ffff067224 */ /* 0x002fc800078e0a03 */
[----:B------:R-:W-:Y:S01]  /*0160*/  IMAD R9, R6, R5, RZ ;  /* 0x0000000506097224 */ /* 0x000fe200078e02ff */
[----:B------:R-:W-:-:S03]  /*0170*/  IABS R6, R0 ;  /* 0x0000000000067213 */ /* 0x000fc60000000000 */
[----:B------:R-:W-:-:S06]  /*0180*/  IMAD.HI.U32 R3, R3, R9, R2 ;  /* 0x0000000903037227 */ /* 0x000fcc00078e0002 */
[----:B------:R-:W-:-:S04]  /*0190*/  IMAD.HI.U32 R3, R3, R6, RZ ;  /* 0x0000000603037227 */ /* 0x000fc800078e00ff */
[----:B------:R-:W-:-:S04]  /*01a0*/  IMAD.MOV R4, RZ, RZ, -R3 ;  /* 0x000000ffff047224 */ /* 0x000fc800078e0a03 */
[----:B------:R-:W-:Y:S01]  /*01b0*/  IMAD R2, R5, R4, R6 ;  /* 0x0000000405027224 */ /* 0x000fe200078e0206 */
[----:B------:R-:W-:-:S04]  /*01c0*/  LOP3.LUT R4, R0, R7, RZ, 0x3c, !PT ;  /* 0x0000000700047212 */ /* 0x000fc800078e3cff */
[----:B------:R-:W-:Y:S02]  /*01d0*/  ISETP.GT.U32.AND P2, PT, R5, R2, PT ;  /* 0x000000020500720c */ /* 0x000fe40003f44070 */
[----:B------:R-:W-:-:S11]  /*01e0*/  ISETP.GE.AND P0, PT, R4, RZ, PT ;  /* 0x000000ff0400720c */ /* 0x000fd60003f06270 */
[----:B------:R-:W-:-:S05]  /*01f0*/  @!P2 IMAD.IADD R2, R2, 0x1, -R5 ;  /* 0x000000010202a824 */ /* 0x000fca00078e0a05 */
[----:B------:R-:W-:Y:S01]  /*0200*/  ISETP.GE.U32.AND P1, PT, R2, R5, PT ;  /* 0x000000050200720c */ /* 0x000fe20003f26070 */
[----:B------:R-:W-:-:S12]  /*0210*/  @!P3 EXIT ;  /* 0x000000000000b94d */ /* 0x000fd80003800000 */
[----:B------:R-:W0:Y:S01]  /*0220*/  LDCU UR6, c[0x0][0x398] ;  /* 0x00007300ff0677ac */ /* 0x000e220008000800 */
[----:B------:R-:W-:Y:S01]  /*0230*/  @!P2 VIADD R3, R3, 0x1 ;  /* 0x000000010303a836 */ /* 0x000fe20000000000 */
[----:B------:R-:W-:Y:S01]  /*0240*/  ISETP.NE.AND P2, PT, R7, RZ, PT ;  /* 0x000000ff0700720c */ /* 0x000fe20003f45270 */
[----:B------:R-:W1:Y:S01]  /*0250*/  I2F.F64 R10, R7 ;  /* 0x00000007000a7312 */ /* 0x000e620000201c00 */
[----:B------:R-:W2:Y:S01]  /*0260*/  LDCU.64 UR4, c[0x0][0x380] ;  /* 0x00007000ff0477ac */ /* 0x000ea20008000a00 */
[----:B------:R-:W-:Y:S01]  /*0270*/  @P1 VIADD R3, R3, 0x1 ;  /* 0x0000000103031836 */ /* 0x000fe20000000000 */
[----:B------:R-:W3:Y:S03]  /*0280*/  LDCU.64 UR10, c[0x0][0x358] ;  /* 0x00006b00ff0a77ac */ /* 0x000ee60008000a00 */
[----:B------:R-:W-:-:S04]  /*0290*/  IMAD.MOV.U32 R8, RZ, RZ, R3 ;  /* 0x000000ffff087224 */ /* 0x000fc800078e0003 */
[----:B------:R-:W-:Y:S02]  /*02a0*/  @!P0 IMAD.MOV R8, RZ, RZ, -R8 ;  /* 0x000000ffff088224 */ /* 0x000fe400078e0a08 */
[----:B------:R-:W-:Y:S01]  /*02b0*/  @!P2 LOP3.LUT R8, RZ, R7, RZ, 0x33, !PT ;  /* 0x00000007ff08a212 */ /* 0x000fe200078e33ff */
[----:B0-----:R-:W0:Y:S01]  /*02c0*/  I2F.F64 R4, UR6 ;  /* 0x0000000600047d12 */ /* 0x001e220008201c00 */
[----:B-1----:R-:W-:-:S03]  /*02d0*/  R2UR UR12, R10 ;  /* 0x000000000a0c72ca */ /* 0x002fc600000e0000 */
[----:B------:R-:W-:Y:S01]  /*02e0*/  IMAD.MOV R2, RZ, RZ, -R8 ;  /* 0x000000ffff027224 */ /* 0x000fe200078e0a08 */
[----:B------:R-:W-:-:S03]  /*02f0*/  R2UR UR13, R11 ;  /* 0x000000000b0d72ca */ /* 0x000fc600000e0000 */
[----:B------:R-:W-:Y:S02]  /*0300*/  IMAD R9, R7, R2, R0 ;  /* 0x0000000207097224 */ /* 0x000fe400078e0200 */
[----:B------:R1:W4:Y:S02]  /*0310*/  I2F.F64 R2, R8 ;  /* 0x0000000800027312 */ /* 0x0003240000201c00 */
[----:B------:R-:W-:-:S04]  /*0320*/  IMAD R0, R8, R7, R9 ;  /* 0x0000000708007224 */ /* 0x000fc800078e0209 */
[----:B------:R-:W-:Y:S01]  /*0330*/  IMAD R0, R0, 0x3, RZ ;  /* 0x0000000300007824 */ /* 0x000fe200078e02ff */
[----:B0-----:R-:W-:Y:S02]  /*0340*/  R2UR UR14, R4 ;  /* 0x00000000040e72ca */ /* 0x001fe400000e0000 */
[----:B------:R-:W-:Y:S02]  /*0350*/  R2UR UR15, R5 ;  /* 0x00000000050f72ca */ /* 0x000fe400000e0000 */
[----:B------:R1:W0:Y:S01]  /*0360*/  I2F.F64 R4, R9 ;  /* 0x0000000900047312 */ /* 0x0002220000201c00 */
[----:B--2---:R-:W-:Y:S01]  /*0370*/  IADD3 R6, P0, PT, R0, UR4, RZ ;  /* 0x0000000400067c10 */ /* 0x004fe2000ff1e0ff */
[----:B------:R-:W-:-:S03]  /*0380*/  UMOV UR4, URZ ;  /* 0x000000ff00047c82 */ /* 0x000fc60008000000 */
[----:B---34-:R-:W-:-:S09]  /*0390*/  LEA.HI.X.SX32 R7, R0, UR5, 0x1, P0 ;  /* 0x0000000500077c11 */ /* 0x018fd200080f0eff */
.L_x_50:
[----:B------:R-:W2:Y:S01]  /*03a0*/  MUFU.RCP64H R11, UR15 ;  /* 0x0000000f000b7d08 */ /* 0x000ea20008001800 */
[----:B------:R-:W-:Y:S01]  /*03b0*/  IMAD.U32 R12, RZ, RZ, UR14 ;  /* 0x0000000eff0c7e24 */ /* 0x000fe2000f8e00ff */
[----:B------:R-:W-:Y:S01]  /*03c0*/  UMOV UR6, 0x54442d18 ;  /* 0x54442d1800067882 */ /* 0x000fe20000000000 */
[----:B------:R-:W-:Y:S01]  /*03d0*/  IMAD.U32 R13, RZ, RZ, UR15 ;  /* 0x0000000fff0d7e24 */ /* 0x000fe2000f8e00ff */
[----:B------:R-:W-:Y:S01]  /*03e0*/  UMOV UR7, 0x400921fb ;  /* 0x400921fb00077882 */ /* 0x000fe20000000000 */
[----:B------:R-:W-:Y:S01]  /*03f0*/  IMAD.MOV.U32 R10, RZ, RZ, 0x1 ;  /* 0x00000001ff0a7424 */ /* 0x000fe200078e00ff */
[----:B------:R-:W-:Y:S02]  /*0400*/  BSSY.RECONVERGENT B1, `(.L_x_0) ;  /* 0x000001e000017945 */ /* 0x000fe40003800200 */
[----:B-1----:R-:W1:Y:S03]  /*0410*/  I2F.F64.U32 R8, UR4 ;  /* 0x0000000400087d12 */ /* 0x002e660008201800 */
[----:B--2---:R-:W-:-:S02]  /*0420*/  DFMA R12, R10, -R12, 1 ;  /* 0x3ff000000a0c742b */ /* 0x004fc4000000080c */
[----:B-1----:R-:W-:Y:S01]  /*0430*/  DMUL R8, R8, UR6 ;  /* 0x0000000608087c28 */ /* 0x002fe20008000000 */
[----:B------:R-:W1:Y:S05]  /*0440*/  LDCU UR6, c[0x0][0x39c] ;  /* 0x00007380ff0677ac */ /* 0x000e6a0008000800 */
[----:B------:R-:W-:Y:S02]  /*0450*/  DFMA R12, R12, R12, R12 ;  /* 0x0000000c0c0c722b */ /* 0x000fe4000000000c */
[----:B------:R-:W-:-:S06]  /*0460*/  DMUL R16, R2, R8 ;  /* 0x0000000802107228 */ /* 0x000fcc0000000000 */
[----:B------:R-:W-:Y:S01]  /*0470*/  DFMA R12, R10, R12, R10 ;  /* 0x0000000c0a0c722b */ /* 0x000fe2000000000a */
[----:B------:R-:W-:Y:S02]  /*0480*/  IMAD.U32 R10, RZ, RZ, UR14 ;  /* 0x0000000eff0a7e24 */ /* 0x000fe4000f8e00ff */
[----:B------:R-:W-:Y:S01]  /*0490*/  IMAD.U32 R11, RZ, RZ, UR15 ;  /* 0x0000000fff0b7e24 */ /* 0x000fe2000f8e00ff */
[----:B------:R-:W-:Y:S01]  /*04a0*/  FSETP.GEU.AND P1, PT, |R17|, 6.5827683646048100446e-37, PT ;  /* 0x036000001100780b */ /* 0x000fe20003f2e200 */
[----:B-1----:R-:W-:-:S04]  /*04b0*/  UIADD3 UR6, UPT, UPT, -UR6, URZ, URZ ;  /* 0x000000ff06067290 */ /* 0x002fc8000fffe1ff */
[----:B------:R-:W-:-:S08]  /*04c0*/  DFMA R10, R12, -R10, 1 ;  /* 0x3ff000000c0a742b */ /* 0x000fd0000000080a */
[----:B------:R-:W-:-:S08]  /*04d0*/  DFMA R10, R12, R10, R12 ;  /* 0x0000000a0c0a722b */ /* 0x000fd0000000000c */
[----:B------:R-:W-:-:S08]  /*04e0*/  DMUL R26, R16, R10 ;  /* 0x0000000a101a7228 */ /* 0x000fd00000000000 */
[----:B------:R-:W-:-:S08]  /*04f0*/  DFMA R8, R26, -UR14, R16 ;  /* 0x8000000e1a087c2b */ /* 0x000fd00008000010 */
[----:B------:R-:W-:-:S10]  /*0500*/  DFMA R26, R10, R8, R26 ;  /* 0x000000080a1a722b */ /* 0x000fd4000000001a */
[----:B------:R-:W-:-:S05]  /*0510*/  FFMA R0, RZ, UR15, R27 ;  /* 0x0000000fff007c23 */ /* 0x000fca000800001b */
[----:B------:R-:W-:-:S13]  /*0520*/  FSETP.GT.AND P0, PT, |R0|, 1.469367938527859385e-39, PT ;  /* 0x001000000000780b */ /* 0x000fda0003f04200 */
[----:B------:R-:W-:Y:S05]  /*0530*/  @P0 BRA P1, `(.L_x_1) ;  /* 0x0000000000280947 */ /* 0x000fea0000800000 */
[----:B------:R-:W-:Y:S01]  /*0540*/  IMAD.U32 R8, RZ, RZ, UR14 ;  /* 0x0000000eff087e24 */ /* 0x000fe2000f8e00ff */
[----:B------:R-:W-:Y:S01]  /*0550*/  MOV R12, 0x5c0 ;  /* 0x000005c0000c7802 */ /* 0x000fe20000000f00 */
[----:B------:R-:W-:Y:S02]  /*0560*/  IMAD.U32 R11, RZ, RZ, UR15 ;  /* 0x0000000fff0b7e24 */ /* 0x000fe4000f8e00ff */
[----:B------:R-:W-:Y:S02]  /*0570*/  IMAD.U32 R9, RZ, RZ, UR15 ;  /* 0x0000000fff097e24 */ /* 0x000fe4000f8e00ff */
[----:B------:R-:W-:Y:S02]  /*0580*/  IMAD.U32 R10, RZ, RZ, UR14 ;  /* 0x0000000eff0a7e24 */ /* 0x000fe4000f8e00ff */
[----:B------:R-:W-:Y:S02]  /*0590*/  IMAD.MOV.U32 R18, RZ, RZ, R8 ;  /* 0x000000ffff127224 */ /* 0x000fe400078e0008 */
[----:B------:R-:W-:-:S07]  /*05a0*/  IMAD.MOV.U32 R19, RZ, RZ, R11 ;  /* 0x000000ffff137224 */ /* 0x000fce00078e000b */
[----:B0-----:R-:W-:Y:S05]  /*05b0*/  CALL.REL.NOINC `($__internal_0_$__cuda_sm20_div_rn_f64_full) ;  /* 0x0000002000707944 */ /* 0x001fea0003c00000 */
[----:B------:R-:W-:Y:S02]  /*05c0*/  IMAD.MOV.U32 R26, RZ, RZ, R16 ;  /* 0x000000ffff1a7224 */ /* 0x000fe400078e0010 */
[----:B------:R-:W-:-:S07]  /*05d0*/  IMAD.MOV.U32 R27, RZ, RZ, R17 ;  /* 0x000000ffff1b7224 */ /* 0x000fce00078e0011 */
.L_x_1:
[----:B------:R-:W-:Y:S05]  /*05e0*/  BSYNC.RECONVERGENT B1 ;  /* 0x0000000000017941 */ /* 0x000fea0003800200 */
.L_x_0:
[----:B------:R-:W-:Y:S01]  /*05f0*/  UMOV UR8, 0x6dc9c883 ;  /* 0x6dc9c88300087882 */ /* 0x000fe20000000000 */
[----:B------:R-:W-:Y:S01]  /*0600*/  UMOV UR9, 0x3fe45f30 ;  /* 0x3fe45f3000097882 */ /* 0x000fe20000000000 */
[----:B------:R-:W1:Y:S01]  /*0610*/  LDCU UR7, c[0x0][0x39c] ;  /* 0x00007380ff0777ac */ /* 0x000e620008000800 */
[----:B------:R-:W-:Y:S01]  /*0620*/  DMUL R8, R26, UR8 ;  /* 0x000000081a087c28 */ /* 0x000fe20008000000 */
[----:B------:R-:W-:Y:S01]  /*0630*/  CS2R R24, SRZ ;  /* 0x0000000000187805 */ /* 0x000fe2000001ff00 */
[----:B------:R-:W-:Y:S01]  /*0640*/  UMOV UR8, 0x54442d18 ;  /* 0x54442d1800087882 */ /* 0x000fe20000000000 */
[----:B------:R-:W-:Y:S01]  /*0650*/  UMOV UR9, 0x3ff921fb ;  /* 0x3ff921fb00097882 */ /* 0x000fe20000000000 */
[----:B------:R-:W2:Y:S02]  /*0660*/  LDCU.64 UR16, c[0x0][0x388] ;  /* 0x00007100ff1077ac */ /* 0x000ea40008000a00 */
[----:B------:R-:W3:Y:S01]  /*0670*/  F2I.F64 R0, R8 ;  /* 0x0000000800007311 */ /* 0x000ee20000301100 */
[----:B------:R-:W4:Y:S01]  /*0680*/  LDCU.64 UR18, c[0x4][0x8] ;  /* 0x01000100ff1277ac */ /* 0x000f220008000a00 */
[----:B------:R-:W-:Y:S01]  /*0690*/  UMOV UR5, URZ ;  /* 0x000000ff00057c82 */ /* 0x000fe20008000000 */
[----:B-1----:R-:W-:-:S05]  /*06a0*/  UIMAD UR7, UR4, UR7, URZ ;  /* 0x00000007040772a4 */ /* 0x002fca000f8e02ff */
[----:B---3--:R-:W1:Y:S01]  /*06b0*/  I2F.F64 R10, R0 ;  /* 0x00000000000a7312 */ /* 0x008e620000201c00 */
[----:B------:R-:W-:Y:S01]  /*06c0*/  UIMAD UR7, UR7, 0x3, URZ ;  /* 0x00000003070778a4 */ /* 0x000fe2000f8e02ff */
[----:B-1----:R-:W-:Y:S01]  /*06d0*/  DFMA R12, R10, -UR8, R26 ;  /* 0x800000080a0c7c2b */ /* 0x002fe2000800001a */
[----:B------:R-:W-:Y:S01]  /*06e0*/  UMOV UR8, 0x33145c00 ;  /* 0x33145c0000087882 */ /* 0x000fe20000000000 */
[----:B------:R-:W-:-:S06]  /*06f0*/  UMOV UR9, 0x3c91a626 ;  /* 0x3c91a62600097882 */ /* 0x000fcc0000000000 */
[----:B------:R-:W-:Y:S01]  /*0700*/  DFMA R12, R10, -UR8, R12 ;  /* 0x800000080a0c7c2b */ /* 0x000fe2000800000c */
[----:B------:R-:W-:Y:S01]  /*0710*/  UMOV UR8, 0x252049c0 ;  /* 0x252049c000087882 */ /* 0x000fe20000000000 */
[----:B------:R-:W-:-:S06]  /*0720*/  UMOV UR9, 0x397b839a ;  /* 0x397b839a00097882 */ /* 0x000fcc0000000000 */
[----:B------:R-:W-:Y:S02]  /*0730*/  DFMA R8, R10, -UR8, R12 ;  /* 0x800000080a087c2b */ /* 0x000fe4000800000c */
[----:B--2-4-:R-:W-:-:S11]  /*0740*/  DMUL R10, RZ, R26 ;  /* 0x0000001aff0a7228 */ /* 0x014fd60000000000 */
.L_x_49:
[----:B------:R-:W1:Y:S01]  /*0750*/  MUFU.RCP64H R13, UR13 ;  /* 0x0000000d000d7d08 */ /* 0x000e620008001800 */
[----:B------:R-:W-:Y:S01]  /*0760*/  IMAD.U32 R14, RZ, RZ, UR12 ;  /* 0x0000000cff0e7e24 */ /* 0x000fe2000f8e00ff */
[----:B------:R-:W-:Y:S01]  /*0770*/  UMOV UR8, 0x54442d18 ;  /* 0x54442d1800087882 */ /* 0x000fe20000000000 */
[----:B------:R-:W-:Y:S01]  /*0780*/  IMAD.U32 R15, RZ, RZ, UR13 ;  /* 0x0000000dff0f7e24 */ /* 0x000fe2000f8e00ff */
[----:B------:R-:W-:Y:S01]  /*0790*/  UMOV UR9, 0x400921fb ;  /* 0x400921fb00097882 */ /* 0x000fe20000000000 */
[----:B------:R-:W-:Y:S01]  /*07a0*/  IMAD.MOV.U32 R12, RZ, RZ, 0x1 ;  /* 0x00000001ff0c7424 */ /* 0x000fe200078e00ff */
[----:B------:R-:W-:Y:S01]  /*07b0*/  DMUL R16, R24, UR8 ;  /* 0x0000000818107c28 */ /* 0x000fe20008000000 */
[----:B------:R-:W-:Y:S07]  /*07c0*/  BSSY.RECONVERGENT B1, `(.L_x_2) ;  /* 0x000001a000017945 */ /* 0x000fee0003800200 */
[----:B0-----:R-:W-:-:S02]  /*07d0*/  DMUL R16, R4, R16 ;  /* 0x0000001004107228 */ /* 0x001fc40000000000 */
[----:B-1----:R-:W-:-:S08]  /*07e0*/  DFMA R14, R12, -R14, 1 ;  /* 0x3ff000000c0e742b */ /* 0x002fd0000000080e */
[----:B------:R-:W-:Y:S01]  /*07f0*/  FSETP.GEU.AND P1, PT, |R17|, 6.5827683646048100446e-37, PT ;  /* 0x036000001100780b */ /* 0x000fe20003f2e200 */
[----:B------:R-:W-:-:S08]  /*0800*/  DFMA R14, R14, R14, R14 ;  /* 0x0000000e0e0e722b */ /* 0x000fd0000000000e */
[----:B------:R-:W-:Y:S01]  /*0810*/  DFMA R14, R12, R14, R12 ;  /* 0x0000000e0c0e722b */ /* 0x000fe2000000000c */
[----:B------:R-:W-:Y:S02]  /*0820*/  IMAD.U32 R12, RZ, RZ, UR12 ;  /* 0x0000000cff0c7e24 */ /* 0x000fe4000f8e00ff */
[----:B------:R-:W-:-:S06]  /*0830*/  IMAD.U32 R13, RZ, RZ, UR13 ;  /* 0x0000000dff0d7e24 */ /* 0x000fcc000f8e00ff */
        /* <DEDUP_REMOVED lines=8> */
[----:B------:R-:W-:Y:S02]  /*08c0*/  IMAD.U32 R12, RZ, RZ, UR12 ;  /* 0x0000000cff0c7e24 */ /* 0x000fe4000f8e00ff */
[----:B------:R-:W-:Y:S02]  /*08d0*/  IMAD.U32 R15, RZ, RZ, UR13 ;  /* 0x0000000dff0f7e24 */ /* 0x000fe4000f8e00ff */
[----:B------:R-:W-:Y:S01]  /*08e0*/  IMAD.MOV.U32 R18, RZ, RZ, R12 ;  /* 0x000000ffff127224 */ /* 0x000fe200078e000c */
[----:B------:R-:W-:Y:S01]  /*08f0*/  MOV R12, 0x940 ;  /* 0x00000940000c7802 */ /* 0x000fe20000000f00 */
[----:B------:R-:W-:Y:S02]  /*0900*/  IMAD.U32 R13, RZ, RZ, UR13 ;  /* 0x0000000dff0d7e24 */ /* 0x000fe4000f8e00ff */
[----:B------:R-:W-:Y:S02]  /*0910*/  IMAD.U32 R14, RZ, RZ, UR12 ;  /* 0x0000000cff0e7e24 */ /* 0x000fe4000f8e00ff */
[----:B------:R-:W-:-:S07]  /*0920*/  IMAD.MOV.U32 R19, RZ, RZ, R15 ;  /* 0x000000ffff137224 */ /* 0x000fce00078e000f */
[----:B------:R-:W-:Y:S05]  /*0930*/  CALL.REL.NOINC `($__internal_0_$__cuda_sm20_div_rn_f64_full) ;  /* 0x0000001c00907944 */ /* 0x000fea0003c00000 */
[----:B------:R-:W-:Y:S02]  /*0940*/  IMAD.MOV.U32 R12, RZ, RZ, R16 ;  /* 0x000000ffff0c7224 */ /* 0x000fe400078e0010 */
[----:B------:R-:W-:-:S07]  /*0950*/  IMAD.MOV.U32 R13, RZ, RZ, R17 ;  /* 0x000000ffff0d7224 */ /* 0x000fce00078e0011 */
.L_x_3:
[----:B------:R-:W-:Y:S05]  /*0960*/  BSYNC.RECONVERGENT B1 ;  /* 0x0000000000017941 */ /* 0x000fea0003800200 */
.L_x_2:
[----:B------:R-:W-:Y:S01]  /*0970*/  DSETP.NEU.AND P0, PT, |R12|, +INF , PT ;  /* 0x7ff000000c00742a */ /* 0x000fe20003f0d200 */
[----:B------:R-:W-:-:S13]  /*0980*/  BSSY.RECONVERGENT B0, `(.L_x_4) ;  /* 0x000001d000007945 */ /* 0x000fda0003800200 */
[----:B------:R-:W-:Y:S05]  /*0990*/  @!P0 BRA `(.L_x_5) ;  /* 0x0000000000648947 */ /* 0x000fea0003800000 */
[----:B------:R-:W-:Y:S01]  /*09a0*/  UMOV UR8, 0x6dc9c883 ;  /* 0x6dc9c88300087882 */ /* 0x000fe20000000000 */
[----:B------:R-:W-:Y:S01]  /*09b0*/  UMOV UR9, 0x3fe45f30 ;  /* 0x3fe45f3000097882 */ /* 0x000fe20000000000 */
[C---:B------:R-:W-:Y:S01]  /*09c0*/  DSETP.GE.AND P0, PT, |R12|.reuse, 2.14748364800000000000e+09, PT ;  /* 0x41e000000c00742a */ /* 0x040fe20003f06200 */
[----:B------:R-:W-:Y:S01]  /*09d0*/  BSSY.RECONVERGENT B1, `(.L_x_6) ;  /* 0x0000013000017945 */ /* 0x000fe20003800200 */
[----:B------:R-:W-:Y:S01]  /*09e0*/  DMUL R14, R12, UR8 ;  /* 0x000000080c0e7c28 */ /* 0x000fe20008000000 */
[----:B------:R-:W-:Y:S01]  /*09f0*/  UMOV UR8, 0x54442d18 ;  /* 0x54442d1800087882 */ /* 0x000fe20000000000 */
[----:B------:R-:W-:-:S08]  /*0a00*/  UMOV UR9, 0x3ff921fb ;  /* 0x3ff921fb00097882 */ /* 0x000fd00000000000 */
[----:B------:R-:W0:Y:S08]  /*0a10*/  F2I.F64 R14, R14 ;  /* 0x0000000e000e7311 */ /* 0x000e300000301100 */
[----:B0-----:R-:W0:Y:S02]  /*0a20*/  I2F.F64 R28, R14 ;  /* 0x0000000e001c7312 */ /* 0x001e240000201c00 */
[----:B0-----:R-:W-:Y:S01]  /*0a30*/  DFMA R16, R28, -UR8, R12 ;  /* 0x800000081c107c2b */ /* 0x001fe2000800000c */
[----:B------:R-:W-:Y:S01]  /*0a40*/  UMOV UR8, 0x33145c00 ;  /* 0x33145c0000087882 */ /* 0x000fe20000000000 */
[----:B------:R-:W-:-:S06]  /*0a50*/  UMOV UR9, 0x3c91a626 ;  /* 0x3c91a62600097882 */ /* 0x000fcc0000000000 */
[----:B------:R-:W-:Y:S01]  /*0a60*/  DFMA R16, R28, -UR8, R16 ;  /* 0x800000081c107c2b */ /* 0x000fe20008000010 */
[----:B------:R-:W-:Y:S01]  /*0a70*/  UMOV UR8, 0x252049c0 ;  /* 0x252049c000087882 */ /* 0x000fe20000000000 */
[----:B------:R-:W-:-:S06]  /*0a80*/  UMOV UR9, 0x397b839a ;  /* 0x397b839a00097882 */ /* 0x000fcc0000000000 */
[----:B------:R-:W-:Y:S01]  /*0a90*/  DFMA R28, R28, -UR8, R16 ;  /* 0x800000081c1c7c2b */ /* 0x000fe20008000010 */
[----:B------:R-:W-:Y:S10]  /*0aa0*/  @!P0 BRA `(.L_x_7) ;  /* 0x0000000000148947 */ /* 0x000ff40003800000 */
[----:B------:R-:W-:Y:S01]  /*0ab0*/  IMAD.MOV.U32 R16, RZ, RZ, R12 ;  /* 0x000000ffff107224 */ /* 0x000fe200078e000c */
[----:B------:R-:W-:-:S07]  /*0ac0*/  MOV R12, 0xae0 ;  /* 0x00000ae0000c7802 */ /* 0x000fce0000000f00 */
[----:B------:R-:W-:Y:S05]  /*0ad0*/  CALL.REL.NOINC `($_Z12factorKernel16FactorKernelData$__internal_trig_reduction_slowpathd) ;  /* 0x0000002c00407944 */ /* 0x000fea0003c00000 */
[----:B------:R-:W-:Y:S02]  /*0ae0*/  IMAD.MOV.U32 R28, RZ, RZ, R16 ;  /* 0x000000ffff1c7224 */ /* 0x000fe400078e0010 */
[----:B------:R-:W-:-:S07]  /*0af0*/  IMAD.MOV.U32 R29, RZ, RZ, R17 ;  /* 0x000000ffff1d7224 */ /* 0x000fce00078e0011 */
.L_x_7:
[----:B------:R-:W-:Y:S05]  /*0b00*/  BSYNC.RECONVERGENT B1 ;  /* 0x0000000000017941 */ /* 0x000fea0003800200 */
.L_x_6:
[----:B------:R-:W-:Y:S01]  /*0b10*/  VIADD R30, R14, 0x1 ;  /* 0x000000010e1e7836 */ /* 0x000fe20000000000 */
[----:B------:R-:W-:Y:S06]  /*0b20*/  BRA `(.L_x_8) ;  /* 0x0000000000087947 */ /* 0x000fec0003800000 */
.L_x_5:
[----:B------:R-:W-:Y:S01]  /*0b30*/  DMUL R28, RZ, R12 ;  /* 0x0000000cff1c7228 */ /* 0x000fe20000000000 */
[----:B------:R-:W-:-:S10]  /*0b40*/  IMAD.MOV.U32 R30, RZ, RZ, 0x1 ;  /* 0x00000001ff1e7424 */ /* 0x000fd400078e00ff */
.L_x_8:
[----:B------:R-:W-:Y:S05]  /*0b50*/  BSYNC.RECONVERGENT B0 ;  /* 0x0000000000007941 */ /* 0x000fea0003800200 */
.L_x_4:
[----:B------:R-:W-:-:S05]  /*0b60*/  IMAD.SHL.U32 R12, R30, 0x40, RZ ;  /* 0x000000401e0c7824 */ /* 0x000fca00078e00ff */
[----:B------:R-:W-:-:S04]  /*0b70*/  LOP3.LUT R12, R12, 0x40, RZ, 0xc0, !PT ;  /* 0x000000400c0c7812 */ /* 0x000fc800078ec0ff */
[----:B------:R-:W-:-:S05]  /*0b80*/  IADD3 R36, P0, PT, R12, UR18, RZ ;  /* 0x000000120c247c10 */ /* 0x000fca000ff1e0ff */
[----:B------:R-:W-:-:S05]  /*0b90*/  IMAD.X R37, RZ, RZ, UR19, P0 ;  /* 0x00000013ff257e24 */ /* 0x000fca00080e06ff */
[----:B------:R-:W2:Y:S04]  /*0ba0*/  LDG.E.128.CONSTANT R12, desc[UR10][R36.64] ;  /* 0x0000000a240c7981 */ /* 0x000ea8000c1e9d00 */
[----:B------:R-:W3:Y:S04]  /*0bb0*/  LDG.E.128.CONSTANT R16, desc[UR10][R36.64+0x10] ;  /* 0x0000100a24107981 */ /* 0x000ee8000c1e9d00 */
[----:B------:R-:W4:Y:S01]  /*0bc0*/  LDG.E.128.CONSTANT R20, desc[UR10][R36.64+0x20] ;  /* 0x0000200a24147981 */ /* 0x000f22000c1e9d00 */
[----:B------:R-:W-:Y:S01]  /*0bd0*/  LOP3.LUT R31, R30, 0x1, RZ, 0xc0, !PT ;  /* 0x000000011e1f7812 */ /* 0x000fe200078ec0ff */
[----:B------:R-:W-:Y:S01]  /*0be0*/  IMAD.MOV.U32 R34, RZ, RZ, 0x20fd8164 ;  /* 0x20fd8164ff227424 */ /* 0x000fe200078e00ff */
[----:B------:R-:W-:Y:S01]  /*0bf0*/  DMUL R32, R28, R28 ;  /* 0x0000001c1c207228 */ /* 0x000fe20000000000 */
[----:B------:R-:W-:Y:S01]  /*0c00*/  BSSY.RECONVERGENT B0, `(.L_x_9) ;  /* 0x0000027000007945 */ /* 0x000fe20003800200 */
[----:B------:R-:W-:Y:S01]  /*0c10*/  ISETP.NE.U32.AND P0, PT, R31, 0x1, PT ;  /* 0x000000011f00780c */ /* 0x000fe20003f05070 */
[----:B------:R-:W-:Y:S01]  /*0c20*/  IMAD.MOV.U32 R31, RZ, RZ, 0x3da8ff83 ;  /* 0x3da8ff83ff1f7424 */ /* 0x000fe200078e00ff */
[----:B------:R-:W-:-:S02]  /*0c30*/  DSETP.NEU.AND P1, PT, |R26|, +INF , PT ;  /* 0x7ff000001a00742a */ /* 0x000fc40003f2d200 */
[----:B------:R-:W-:Y:S02]  /*0c40*/  FSEL R34, R34, -8.06006814911005101289e+34, !P0 ;  /* 0xf9785eba22227808 */ /* 0x000fe40004000000 */
[----:B------:R-:W-:-:S06]  /*0c50*/  FSEL R35, -R31, 0.11223486810922622681, !P0 ;  /* 0x3de5db651f237808 */ /* 0x000fcc0004000100 */
[----:B--2---:R-:W-:-:S08]  /*0c60*/  DFMA R12, R32, R34, R12 ;  /* 0x00000022200c722b */ /* 0x004fd0000000000c */
[----:B------:R-:W-:-:S08]  /*0c70*/  DFMA R12, R32, R12, R14 ;  /* 0x0000000c200c722b */ /* 0x000fd0000000000e */
[----:B---3--:R-:W-:-:S08]  /*0c80*/  DFMA R12, R32, R12, R16 ;  /* 0x0000000c200c722b */ /* 0x008fd00000000010 */
[----:B------:R-:W-:-:S08]  /*0c90*/  DFMA R12, R32, R12, R18 ;  /* 0x0000000c200c722b */ /* 0x000fd00000000012 */
[----:B----4-:R-:W-:-:S08]  /*0ca0*/  DFMA R12, R32, R12, R20 ;  /* 0x0000000c200c722b */ /* 0x010fd00000000014 */
[----:B------:R-:W-:Y:S01]  /*0cb0*/  DFMA R12, R32, R12, R22 ;  /* 0x0000000c200c722b */ /* 0x000fe20000000016 */
[----:B------:R-:W-:Y:S02]  /*0cc0*/  IMAD.MOV.U32 R22, RZ, RZ, R10 ;  /* 0x000000ffff167224 */ /* 0x000fe400078e000a */
[----:B------:R-:W-:-:S05]  /*0cd0*/  IMAD.MOV.U32 R23, RZ, RZ, R11 ;  /* 0x000000ffff177224 */ /* 0x000fca00078e000b */
[----:B------:R-:W-:Y:S02]  /*0ce0*/  DFMA R28, R12, R28, R28 ;  /* 0x0000001c0c1c722b */ /* 0x000fe4000000001c */
[----:B------:R-:W-:-:S10]  /*0cf0*/  DFMA R12, R32, R12, 1 ;  /* 0x3ff00000200c742b */ /* 0x000fd4000000000c */
[----:B------:R-:W-:Y:S02]  /*0d00*/  FSEL R14, R12, R28, !P0 ;  /* 0x0000001c0c0e7208 */ /* 0x000fe40004000000 */
[----:B------:R-:W-:Y:S02]  /*0d10*/  FSEL R15, R13, R29, !P0 ;  /* 0x0000001d0d0f7208 */ /* 0x000fe40004000000 */
[----:B------:R-:W-:Y:S01]  /*0d20*/  LOP3.LUT P0, RZ, R30, 0x2, RZ, 0xc0, !PT ;  /* 0x000000021eff7812 */ /* 0x000fe2000780c0ff */
[----:B------:R-:W-:-:S03]  /*0d30*/  IMAD.MOV.U32 R30, RZ, RZ, 0x1 ;  /* 0x00000001ff1e7424 */ /* 0x000fc600078e00ff */
[----:B------:R-:W-:-:S10]  /*0d40*/  DADD R12, RZ, -R14 ;  /* 0x00000000ff0c7229 */ /* 0x000fd4000000080e */
[----:B------:R-:W-:Y:S02]  /*0d50*/  FSEL R20, R14, R12, !P0 ;  /* 0x0000000c0e147208 */ /* 0x000fe40004000000 */
[----:B------:R-:W-:Y:S01]  /*0d60*/  FSEL R21, R15, R13, !P0 ;  /* 0x0000000d0f157208 */ /* 0x000fe20004000000 */
[----:B------:R-:W-:Y:S06]  /*0d70*/  @!P1 BRA `(.L_x_10) ;  /* 0x00000000003c9947 */ /* 0x000fec0003800000 */
[----:B------:R-:W-:Y:S01]  /*0d80*/  DSETP.GE.AND P0, PT, |R26|, 2.14748364800000000000e+09, PT ;  /* 0x41e000001a00742a */ /* 0x000fe20003f06200 */
[----:B------:R-:W-:Y:S01]  /*0d90*/  BSSY.RECONVERGENT B1, `(.L_x_11) ;  /* 0x000000c000017945 */ /* 0x000fe20003800200 */
[----:B------:R-:W-:Y:S02]  /*0da0*/  IMAD.MOV.U32 R12, RZ, RZ, R0 ;  /* 0x000000ffff0c7224 */ /* 0x000fe400078e0000 */
[----:B------:R-:W-:Y:S02]  /*0db0*/  IMAD.MOV.U32 R22, RZ, RZ, R8 ;  /* 0x000000ffff167224 */ /* 0x000fe400078e0008 */
[----:B------:R-:W-:-:S08]  /*0dc0*/  IMAD.MOV.U32 R23, RZ, RZ, R9 ;  /* 0x000000ffff177224 */ /* 0x000fd000078e0009 */
[----:B------:R-:W-:Y:S05]  /*0dd0*/  @!P0 BRA `(.L_x_12) ;  /* 0x00000000001c8947 */ /* 0x000fea0003800000 */
[----:B------:R-:W-:Y:S01]  /*0de0*/  IMAD.MOV.U32 R16, RZ, RZ, R26 ;  /* 0x000000ffff107224 */ /* 0x000fe200078e001a */
[----:B------:R-:W-:Y:S01]  /*0df0*/  MOV R12, 0xe20 ;  /* 0x00000e20000c7802 */ /* 0x000fe20000000f00 */
[----:B------:R-:W-:-:S07]  /*0e00*/  IMAD.MOV.U32 R13, RZ, RZ, R27 ;  /* 0x000000ffff0d7224 */ /* 0x000fce00078e001b */
[----:B------:R-:W-:Y:S05]  /*0e10*/  CALL.REL.NOINC `($_Z12factorKernel16FactorKernelData$__internal_trig_reduction_slowpathd) ;  /* 0x0000002800707944 */ /* 0x000fea0003c00000 */
[----:B------:R-:W-:Y:S02]  /*0e20*/  IMAD.MOV.U32 R12, RZ, RZ, R14 ;  /* 0x000000ffff0c7224 */ /* 0x000fe400078e000e */
[----:B------:R-:W-:Y:S02]  /*0e30*/  IMAD.MOV.U32 R22, RZ, RZ, R16 ;  /* 0x000000ffff167224 */ /* 0x000fe400078e0010 */
[----:B------:R-:W-:-:S07]  /*0e40*/  IMAD.MOV.U32 R23, RZ, RZ, R17 ;  /* 0x000000ffff177224 */ /* 0x000fce00078e0011 */
.L_x_12:
[----:B------:R-:W-:Y:S05]  /*0e50*/  BSYNC.RECONVERGENT B1 ;  /* 0x0000000000017941 */ /* 0x000fea0003800200 */
.L_x_11:
[----:B------:R-:W-:-:S07]  /*0e60*/  VIADD R30, R12, 0x1 ;  /* 0x000000010c1e7836 */ /* 0x000fce0000000000 */
.L_x_10:
[----:B------:R-:W-:Y:S05]  /*0e70*/  BSYNC.RECONVERGENT B0 ;  /* 0x0000000000007941 */ /* 0x000fea0003800200 */
.L_x_9:
[C---:B------:R-:W-:Y:S01]  /*0e80*/  IMAD.SHL.U32 R12, R30.reuse, 0x40, RZ ;  /* 0x000000401e0c7824 */ /* 0x040fe200078e00ff */
[----:B------:R-:W-:Y:S01]  /*0e90*/  LOP3.LUT R28, R30, 0x1, RZ, 0xc0, !PT ;  /* 0x000000011e1c7812 */ /* 0x000fe200078ec0ff */
[----:B------:R-:W-:Y:S01]  /*0ea0*/  IMAD.MOV.U32 R32, RZ, RZ, 0x20fd8164 ;  /* 0x20fd8164ff207424 */ /* 0x000fe200078e00ff */
[----:B------:R-:W2:Y:S02]  /*0eb0*/  LDG.E.U8 R31, desc[UR10][R6.64] ;  /* 0x0000000a061f7981 */ /* 0x000ea4000c1e1100 */
[----:B------:R-:W-:-:S04]  /*0ec0*/  LOP3.LUT R12, R12, 0x40, RZ, 0xc0, !PT ;  /* 0x000000400c0c7812 */ /* 0x000fc800078ec0ff */
[----:B------:R-:W-:-:S05]  /*0ed0*/  IADD3 R34, P0, PT, R12, UR18, RZ ;  /* 0x000000120c227c10 */ /* 0x000fca000ff1e0ff */
[----:B------:R-:W-:-:S05]  /*0ee0*/  IMAD.X R35, RZ, RZ, UR19, P0 ;  /* 0x00000013ff237e24 */ /* 0x000fca00080e06ff */
[----:B------:R-:W3:Y:S04]  /*0ef0*/  LDG.E.128.CONSTANT R12, desc[UR10][R34.64] ;  /* 0x0000000a220c7981 */ /* 0x000ee8000c1e9d00 */
[----:B------:R-:W4:Y:S01]  /*0f00*/  LDG.E.128.CONSTANT R16, desc[UR10][R34.64+0x10] ;  /* 0x0000100a22107981 */ /* 0x000f22000c1e9d00 */
[----:B------:R-:W-:Y:S01]  /*0f10*/  ISETP.NE.U32.AND P0, PT, R28, 0x1, PT ;  /* 0x000000011c00780c */ /* 0x000fe20003f05070 */
[----:B------:R-:W-:-:S03]  /*0f20*/  IMAD.MOV.U32 R28, RZ, RZ, 0x3da8ff83 ;  /* 0x3da8ff83ff1c7424 */ /* 0x000fc600078e00ff */
[----:B------:R-:W-:Y:S02]  /*0f30*/  FSEL R32, R32, -8.06006814911005101289e+34, !P0 ;  /* 0xf9785eba20207808 */ /* 0x000fe40004000000 */
[----:B------:R-:W-:Y:S01]  /*0f40*/  FSEL R33, -R28, 0.11223486810922622681, !P0 ;  /* 0x3de5db651c217808 */ /* 0x000fe20004000100 */
[----:B------:R-:W-:-:S08]  /*0f50*/  DMUL R28, R22, R22 ;  /* 0x00000016161c7228 */ /* 0x000fd00000000000 */
[----:B---3--:R-:W-:Y:S01]  /*0f60*/  DFMA R32, R28, R32, R12 ;  /* 0x000000201c20722b */ /* 0x008fe2000000000c */
[----:B------:R-:W0:Y:S01]  /*0f70*/  MUFU.RCP64H R13, 255 ;  /* 0x406fe000000d7908 */ /* 0x000e220000001800 */
[----:B------:R-:W-:-:S06]  /*0f80*/  IMAD.MOV.U32 R12, RZ, RZ, 0x1 ;  /* 0x00000001ff0c7424 */ /* 0x000fcc00078e00ff */
[----:B------:R-:W-:Y:S01]  /*0f90*/  DFMA R14, R28, R32, R14 ;  /* 0x000000201c0e722b */ /* 0x000fe2000000000e */
[----:B------:R-:W-:Y:S02]  /*0fa0*/  IMAD.MOV.U32 R32, RZ, RZ, 0x0 ;  /* 0x00000000ff207424 */ /* 0x000fe400078e00ff */
[----:B------:R-:W-:-:S05]  /*0fb0*/  IMAD.MOV.U32 R33, RZ, RZ, 0x406fe000 ;  /* 0x406fe000ff217424 */ /* 0x000fca00078e00ff */
[----:B----4-:R-:W-:Y:S02]  /*0fc0*/  DFMA R14, R28, R14, R16 ;  /* 0x0000000e1c0e722b */ /* 0x010fe40000000010 */
[----:B0-----:R-:W-:-:S06]  /*0fd0*/  DFMA R16, R12, -R32, 1 ;  /* 0x3ff000000c10742b */ /* 0x001fcc0000000820 */
[----:B------:R-:W-:Y:S02]  /*0fe0*/  DFMA R18, R28, R14, R18 ;  /* 0x0000000e1c12722b */ /* 0x000fe40000000012 */
[----:B------:R-:W-:-:S08]  /*0ff0*/  DFMA R16, R16, R16, R16 ;  /* 0x000000101010722b */ /* 0x000fd00000000010 */
[----:B------:R-:W-:Y:S01]  /*1000*/  DFMA R16, R12, R16, R12 ;  /* 0x000000100c10722b */ /* 0x000fe2000000000c */
[----:B------:R-:W3:Y:S07]  /*1010*/  LDG.E.128.CONSTANT R12, desc[UR10][R34.64+0x20] ;  /* 0x0000200a220c7981 */ /* 0x000eee000c1e9d00 */
[----:B------:R-:W-:Y:S01]  /*1020*/  DFMA R32, R16, -R32, 1 ;  /* 0x3ff000001020742b */ /* 0x000fe20000000820 */
[----:B------:R-:W-:Y:S01]  /*1030*/  ULOP3.LUT UP0, URZ, UR5, UR4, URZ, 0xfc, !UPT ;  /* 0x0000000405ff7292 */ /* 0x000fe2000f80fcff */
[----:B------:R-:W-:-:S03]  /*1040*/  UMOV UR8, 0x1 ;  /* 0x0000000100087882 */ /* 0x000fc60000000000 */
[----:B------:R-:W-:Y:S01]  /*1050*/  USEL UR8, UR8, 0x2, !UP0 ;  /* 0x0000000208087887 */ /* 0x000fe2000c000000 */
[----:B------:R-:W-:Y:S01]  /*1060*/  BSSY.RECONVERGENT B1, `(.L_x_13) ;  /* 0x000001f000017945 */ /* 0x000fe20003800200 */
[C---:B---3--:R-:W-:Y:S01]  /*1070*/  DFMA R12, R28.reuse, R18, R12 ;  /* 0x000000121c0c722b */ /* 0x048fe2000000000c */
[----:B--2---:R-:W0:Y:S07]  /*1080*/  I2F.F64.U16 R18, R31 ;  /* 0x0000001f00127312 */ /* 0x004e2e0000101800 */
[----:B------:R-:W-:-:S02]  /*1090*/  DFMA R14, R28, R12, R14 ;  /* 0x0000000c1c0e722b */ /* 0x000fc4000000000e */
[----:B------:R-:W-:-:S06]  /*10a0*/  DFMA R12, R16, R32, R16 ;  /* 0x00000020100c722b */ /* 0x000fcc0000000010 */
[----:B------:R-:W-:Y:S02]  /*10b0*/  DFMA R16, R14, R22, R22 ;  /* 0x000000160e10722b */ /* 0x000fe40000000016 */
[----:B------:R-:W-:Y:S02]  /*10c0*/  DFMA R14, R28, R14, 1 ;  /* 0x3ff000001c0e742b */ /* 0x000fe4000000000e */
[----:B0-----:R-:W-:Y:S01]  /*10d0*/  DMUL R28, R18, R12 ;  /* 0x0000000c121c7228 */ /* 0x001fe20000000000 */
[----:B------:R-:W0:Y:S07]  /*10e0*/  I2F.F64.U32 R22, UR8 ;  /* 0x0000000800167d12 */ /* 0x000e2e0008201800 */
[----:B------:R-:W-:Y:S01]  /*10f0*/  DFMA R32, R28, -255, R18 ;  /* 0xc06fe0001c20782b */ /* 0x000fe20000000012 */
[----:B------:R-:W-:-:S02]  /*1100*/  FSEL R14, R14, R16, !P0 ;  /* 0x000000100e0e7208 */ /* 0x000fc40004000000 */
[----:B------:R-:W-:-:S05]  /*1110*/  FSEL R15, R15, R17, !P0 ;  /* 0x000000110f0f7208 */ /* 0x000fca0004000000 */
[----:B------:R-:W-:Y:S02]  /*1120*/  DFMA R12, R12, R32, R28 ;  /* 0x000000200c0c722b */ /* 0x000fe4000000001c */
[----:B------:R-:W-:Y:S01]  /*1130*/  DADD R16, RZ, -R14 ;  /* 0x00000000ff107229 */ /* 0x000fe2000000080e */
[----:B------:R-:W-:Y:S01]  /*1140*/  LOP3.LUT P0, RZ, R30, 0x2, RZ, 0xc0, !PT ;  /* 0x000000021eff7812 */ /* 0x000fe2000780c0ff */
[----:B0-----:R-:W-:Y:S01]  /*1150*/  DMUL R20, R22, R20 ;  /* 0x0000001416147228 */ /* 0x001fe20000000000 */
[----:B------:R-:W-:-:S05]  /*1160*/  FSETP.GEU.AND P1, PT, |R19|, 6.5827683646048100446e-37, PT ;  /* 0x036000001300780b */ /* 0x000fca0003f2e200 */
[----:B------:R-:W-:Y:S02]  /*1170*/  FFMA R22, RZ, 3.748046875, R13 ;  /* 0x406fe000ff167823 */ /* 0x000fe4000000000d */
[----:B------:R-:W-:Y:S02]  /*1180*/  FSEL R14, R14, R16, !P0 ;  /* 0x000000100e0e7208 */ /* 0x000fe40004000000 */
[----:B------:R-:W-:Y:S02]  /*1190*/  FSEL R15, R15, R17, !P0 ;  /* 0x000000110f0f7208 */ /* 0x000fe40004000000 */
[----:B------:R-:W-:-:S04]  /*11a0*/  FSETP.GT.AND P0, PT, |R22|, 1.469367938527859385e-39, PT ;  /* 0x001000001600780b */ /* 0x000fc80003f04200 */
[----:B------:R-:W-:-:S09]  /*11b0*/  DMUL R14, R20, R14 ;  /* 0x0000000e140e7228 */ /* 0x000fd20000000000 */
[----:B------:R-:W-:Y:S05]  /*11c0*/  @P0 BRA P1, `(.L_x_14) ;  /* 0x0000000000200947 */ /* 0x000fea0000800000 */
[----:B------:R-:W-:Y:S01]  /*11d0*/  IMAD.MOV.U32 R16, RZ, RZ, R18 ;  /* 0x000000ffff107224 */ /* 0x000fe200078e0012 */
[----:B------:R-:W-:Y:S01]  /*11e0*/  MOV R12, 0x1230 ;  /* 0x00001230000c7802 */ /* 0x000fe20000000f00 */
[----:B------:R-:W-:Y:S02]  /*11f0*/  IMAD.MOV.U32 R17, RZ, RZ, R19 ;  /* 0x000000ffff117224 */ /* 0x000fe400078e0013 */
[----:B------:R-:W-:Y:S02]  /*1200*/  IMAD.MOV.U32 R18, RZ, RZ, RZ ;  /* 0x000000ffff127224 */ /* 0x000fe400078e00ff */
[----:B------:R-:W-:-:S07]  /*1210*/  IMAD.MOV.U32 R19, RZ, RZ, 0x406fe000 ;  /* 0x406fe000ff137424 */ /* 0x000fce00078e00ff */
[----:B------:R-:W-:Y:S05]  /*1220*/  CALL.REL.NOINC `($__internal_0_$__cuda_sm20_div_rn_f64_full) ;  /* 0x0000001400547944 */ /* 0x000fea0003c00000 */
[----:B------:R-:W-:Y:S02]  /*1230*/  IMAD.MOV.U32 R12, RZ, RZ, R16 ;  /* 0x000000ffff0c7224 */ /* 0x000fe400078e0010 */
[----:B------:R-:W-:-:S07]  /*1240*/  IMAD.MOV.U32 R13, RZ, RZ, R17 ;  /* 0x000000ffff0d7224 */ /* 0x000fce00078e0011 */
.L_x_14:
[----:B------:R-:W-:Y:S05]  /*1250*/  BSYNC.RECONVERGENT B1 ;  /* 0x0000000000017941 */ /* 0x000fea0003800200 */
.L_x_13:
[----:B------:R-:W-:Y:S01]  /*1260*/  UMOV UR8, 0xc63f1412 ;  /* 0xc63f141200087882 */ /* 0x000fe20000000000 */
[----:B------:R-:W-:Y:S01]  /*1270*/  UMOV UR9, 0x3fa4b5dc ;  /* 0x3fa4b5dc00097882 */ /* 0x000fe20000000000 */
[----:B------:R-:W-:Y:S01]  /*1280*/  BSSY.RECONVERGENT B1, `(.L_x_15) ;  /* 0x0000053000017945 */ /* 0x000fe20003800200 */
[----:B------:R-:W-:-:S14]  /*1290*/  DSETP.GTU.AND P0, PT, R12, UR8, PT ;  /* 0x000000080c007e2a */ /* 0x000fdc000bf0c000 */
[----:B------:R-:W-:Y:S05]  /*12a0*/  @P0 BRA `(.L_x_16) ;  /* 0x0000000000640947 */ /* 0x000fea0003800000 */
[----:B------:R-:W0:Y:S01]  /*12b0*/  MUFU.RCP64H R17, 12.9199981689453125 ;  /* 0x4029d70a00117908 */ /* 0x000e220000001800 */
[----:B------:R-:W-:Y:S01]  /*12c0*/  IMAD.MOV.U32 R20, RZ, RZ, 0x3d70a3d7 ;  /* 0x3d70a3d7ff147424 */ /* 0x000fe200078e00ff */
[----:B------:R-:W-:Y:S01]  /*12d0*/  FSETP.GEU.AND P1, PT, |R13|, 6.5827683646048100446e-37, PT ;  /* 0x036000000d00780b */ /* 0x000fe20003f2e200 */
[----:B------:R-:W-:Y:S01]  /*12e0*/  IMAD.MOV.U32 R21, RZ, RZ, 0x4029d70a ;  /* 0x4029d70aff157424 */ /* 0x000fe200078e00ff */
[----:B------:R-:W-:Y:S01]  /*12f0*/  BSSY.RECONVERGENT B2, `(.L_x_17) ;  /* 0x0000013000027945 */ /* 0x000fe20003800200 */
[----:B------:R-:W-:-:S06]  /*1300*/  IMAD.MOV.U32 R16, RZ, RZ, 0x1 ;  /* 0x00000001ff107424 */ /* 0x000fcc00078e00ff */
[----:B0-----:R-:W-:-:S08]  /*1310*/  DFMA R18, R16, -R20, 1 ;  /* 0x3ff000001012742b */ /* 0x001fd00000000814 */
[----:B------:R-:W-:-:S08]  /*1320*/  DFMA R18, R18, R18, R18 ;  /* 0x000000121212722b */ /* 0x000fd00000000012 */
[----:B------:R-:W-:-:S08]  /*1330*/  DFMA R18, R16, R18, R16 ;  /* 0x000000121012722b */ /* 0x000fd00000000010 */
[----:B------:R-:W-:-:S08]  /*1340*/  DFMA R16, R18, -R20, 1 ;  /* 0x3ff000001210742b */ /* 0x000fd00000000814 */
[----:B------:R-:W-:-:S08]  /*1350*/  DFMA R16, R18, R16, R18 ;  /* 0x000000101210722b */ /* 0x000fd00000000012 */
[----:B------:R-:W-:-:S08]  /*1360*/  DMUL R18, R16, R12 ;  /* 0x0000000c10127228 */ /* 0x000fd00000000000 */
[----:B------:R-:W-:-:S08]  /*1370*/  DFMA R20, R18, -R20, R12 ;  /* 0x800000141214722b */ /* 0x000fd0000000000c */
[----:B------:R-:W-:-:S10]  /*1380*/  DFMA R16, R16, R20, R18 ;  /* 0x000000141010722b */ /* 0x000fd40000000012 */
[----:B------:R-:W-:-:S05]  /*1390*/  FFMA R18, RZ, 2.6537499427795410156, R17 ;  /* 0x4029d70aff127823 */ /* 0x000fca0000000011 */
[----:B------:R-:W-:-:S13]  /*13a0*/  FSETP.GT.AND P0, PT, |R18|, 1.469367938527859385e-39, PT ;  /* 0x001000001200780b */ /* 0x000fda0003f04200 */
[----:B------:R-:W-:Y:S05]  /*13b0*/  @P0 BRA P1, `(.L_x_18) ;  /* 0x0000000000180947 */ /* 0x000fea0000800000 */
[----:B------:R-:W-:Y:S01]  /*13c0*/  IMAD.MOV.U32 R16, RZ, RZ, R12 ;  /* 0x000000ffff107224 */ /* 0x000fe200078e000c */
[----:B------:R-:W-:Y:S01]  /*13d0*/  MOV R12, 0x1420 ;  /* 0x00001420000c7802 */ /* 0x000fe20000000f00 */
[----:B------:R-:W-:Y:S02]  /*13e0*/  IMAD.MOV.U32 R17, RZ, RZ, R13 ;  /* 0x000000ffff117224 */ /* 0x000fe400078e000d */
[----:B------:R-:W-:Y:S02]  /*13f0*/  IMAD.MOV.U32 R18, RZ, RZ, 0x3d70a3d7 ;  /* 0x3d70a3d7ff127424 */ /* 0x000fe400078e00ff */
[----:B------:R-:W-:-:S07]  /*1400*/  IMAD.MOV.U32 R19, RZ, RZ, 0x4029d70a ;  /* 0x4029d70aff137424 */ /* 0x000fce00078e00ff */
[----:B------:R-:W-:Y:S05]  /*1410*/  CALL.REL.NOINC `($__internal_0_$__cuda_sm20_div_rn_f64_full) ;  /* 0x0000001000d87944 */ /* 0x000fea0003c00000 */
.L_x_18:
[----:B------:R-:W-:Y:S05]  /*1420*/  BSYNC.RECONVERGENT B2 ;  /* 0x0000000000027941 */ /* 0x000fea0003800200 */
.L_x_17:
[----:B------:R-:W-:Y:S05]  /*1430*/  BRA `(.L_x_19) ;  /* 0x0000000000dc7947 */ /* 0x000fea0003800000 */
.L_x_16:
[----:B------:R-:W0:Y:S01]  /*1440*/  MUFU.RCP64H R19, 1.0549993515014648438 ;  /* 0x3ff0e14700137908 */ /* 0x000e220000001800 */
[----:B------:R-:W-:Y:S01]  /*1450*/  IMAD.MOV.U32 R16, RZ, RZ, -0x51eb851f ;  /* 0xae147ae1ff107424 */ /* 0x000fe200078e00ff */
[----:B------:R-:W-:Y:S01]  /*1460*/  UMOV UR8, 0xc28f5c29 ;  /* 0xc28f5c2900087882 */ /* 0x000fe20000000000 */
[----:B------:R-:W-:Y:S01]  /*1470*/  IMAD.MOV.U32 R17, RZ, RZ, 0x3ff0e147 ;  /* 0x3ff0e147ff117424 */ /* 0x000fe200078e00ff */
[----:B------:R-:W-:Y:S01]  /*1480*/  UMOV UR9, 0x3fac28f5 ;  /* 0x3fac28f500097882 */ /* 0x000fe20000000000 */
[----:B------:R-:W-:Y:S01]  /*1490*/  IMAD.MOV.U32 R18, RZ, RZ, 0x1 ;  /* 0x00000001ff127424 */ /* 0x000fe200078e00ff */
[----:B------:R-:W-:Y:S05]  /*14a0*/  BSSY.RECONVERGENT B2, `(.L_x_20) ;  /* 0x0000016000027945 */ /* 0x000fea0003800200 */
[----:B0-----:R-:W-:-:S08]  /*14b0*/  DFMA R20, R18, -R16, 1 ;  /* 0x3ff000001214742b */ /* 0x001fd00000000810 */
[----:B------:R-:W-:-:S08]  /*14c0*/  DFMA R20, R20, R20, R20 ;  /* 0x000000141414722b */ /* 0x000fd00000000014 */
[----:B------:R-:W-:Y:S02]  /*14d0*/  DFMA R20, R18, R20, R18 ;  /* 0x000000141214722b */ /* 0x000fe40000000012 */
[----:B------:R-:W-:-:S06]  /*14e0*/  DADD R18, R12, UR8 ;  /* 0x000000080c127e29 */ /* 0x000fcc0008000000 */
[----:B------:R-:W-:-:S04]  /*14f0*/  DFMA R22, R20, -R16, 1 ;  /* 0x3ff000001416742b */ /* 0x000fc80000000810 */
[----:B------:R-:W-:-:S04]  /*1500*/  FSETP.GEU.AND P1, PT, |R19|, 6.5827683646048100446e-37, PT ;  /* 0x036000001300780b */ /* 0x000fc80003f2e200 */
[----:B------:R-:W-:-:S08]  /*1510*/  DFMA R22, R20, R22, R20 ;  /* 0x000000161416722b */ /* 0x000fd00000000014 */
[----:B------:R-:W-:-:S08]  /*1520*/  DMUL R12, R18, R22 ;  /* 0x00000016120c7228 */ /* 0x000fd00000000000 */
[----:B------:R-:W-:-:S08]  /*1530*/  DFMA R16, R12, -R16, R18 ;  /* 0x800000100c10722b */ /* 0x000fd00000000012 */
[----:B------:R-:W-:-:S10]  /*1540*/  DFMA R12, R22, R16, R12 ;  /* 0x00000010160c722b */ /* 0x000fd4000000000c */
[----:B------:R-:W-:-:S05]  /*1550*/  FFMA R16, RZ, 1.8818749189376831055, R13 ;  /* 0x3ff0e147ff107823 */ /* 0x000fca000000000d */
[----:B------:R-:W-:-:S13]  /*1560*/  FSETP.GT.AND P0, PT, |R16|, 1.469367938527859385e-39, PT ;  /* 0x001000001000780b */ /* 0x000fda0003f04200 */
[----:B------:R-:W-:Y:S05]  /*1570*/  @P0 BRA P1, `(.L_x_21) ;  /* 0x0000000000200947 */ /* 0x000fea0000800000 */
[----:B------:R-:W-:Y:S01]  /*1580*/  IMAD.MOV.U32 R16, RZ, RZ, R18 ;  /* 0x000000ffff107224 */ /* 0x000fe200078e0012 */
[----:B------:R-:W-:Y:S01]  /*1590*/  MOV R12, 0x15e0 ;  /* 0x000015e0000c7802 */ /* 0x000fe20000000f00 */
[----:B------:R-:W-:Y:S02]  /*15a0*/  IMAD.MOV.U32 R17, RZ, RZ, R19 ;  /* 0x000000ffff117224 */ /* 0x000fe400078e0013 */
[----:B------:R-:W-:Y:S02]  /*15b0*/  IMAD.MOV.U32 R18, RZ, RZ, -0x51eb851f ;  /* 0xae147ae1ff127424 */ /* 0x000fe400078e00ff */
[----:B------:R-:W-:-:S07]  /*15c0*/  IMAD.MOV.U32 R19, RZ, RZ, 0x3ff0e147 ;  /* 0x3ff0e147ff137424 */ /* 0x000fce00078e00ff */
[----:B------:R-:W-:Y:S05]  /*15d0*/  CALL.REL.NOINC `($__internal_0_$__cuda_sm20_div_rn_f64_full) ;  /* 0x0000001000687944 */ /* 0x000fea0003c00000 */
[----:B------:R-:W-:Y:S02]  /*15e0*/  IMAD.MOV.U32 R12, RZ, RZ, R16 ;  /* 0x000000ffff0c7224 */ /* 0x000fe400078e0010 */
[----:B------:R-:W-:-:S07]  /*15f0*/  IMAD.MOV.U32 R13, RZ, RZ, R17 ;  /* 0x000000ffff0d7224 */ /* 0x000fce00078e0011 */
.L_x_21:
[----:B------:R-:W-:Y:S05]  /*1600*/  BSYNC.RECONVERGENT B2 ;  /* 0x0000000000027941 */ /* 0x000fea0003800200 */
.L_x_20:
[----:B------:R-:W-:Y:S01]  /*1610*/  DSETP.NEU.AND P0, PT, R12, RZ, PT ;  /* 0x000000ff0c00722a */ /* 0x000fe20003f0d000 */
[----:B------:R-:W-:-:S13]  /*1620*/  BSSY.RECONVERGENT B0, `(.L_x_22) ;  /* 0x000000b000007945 */ /* 0x000fda0003800200 */
[----:B------:R-:W-:Y:S05]  /*1630*/  @!P0 BRA `(.L_x_23) ;  /* 0x0000000000208947 */ /* 0x000fea0003800000 */
[----:B------:R-:W-:Y:S01]  /*1640*/  IMAD.MOV.U32 R32, RZ, RZ, R12 ;  /* 0x000000ffff207224 */ /* 0x000fe200078e000c */
[----:B------:R-:W-:Y:S01]  /*1650*/  MOV R36, 0x1680 ;  /* 0x0000168000247802 */ /* 0x000fe20000000f00 */
[----:B------:R-:W-:-:S07]  /*1660*/  IMAD.MOV.U32 R33, RZ, RZ, R13 ;  /* 0x000000ffff217224 */ /* 0x000fce00078e000d */
[----:B------:R-:W-:Y:S05]  /*1670*/  CALL.REL.NOINC `($_Z12factorKernel16FactorKernelData$__internal_accurate_pow) ;  /* 0x0000001400b07944 */ /* 0x000fea0003c00000 */
[----:B------:R-:W-:-:S04]  /*1680*/  ISETP.GE.AND P0, PT, R13, RZ, PT ;  /* 0x000000ff0d00720c */ /* 0x000fc80003f06270 */
[----:B------:R-:W-:Y:S02]  /*1690*/  FSEL R16, R16, RZ, P0 ;  /* 0x000000ff10107208 */ /* 0x000fe40000000000 */
[----:B------:R-:W-:Y:S01]  /*16a0*/  FSEL R17, R20, -QNAN , P0 ;  /* 0xfff8000014117808 */ /* 0x000fe20000000000 */
[----:B------:R-:W-:Y:S06]  /*16b0*/  BRA `(.L_x_24) ;  /* 0x0000000000047947 */ /* 0x000fec0003800000 */
.L_x_23:
[----:B------:R-:W-:-:S07]  /*16c0*/  CS2R R16, SRZ ;  /* 0x0000000000107805 */ /* 0x000fce000001ff00 */
.L_x_24:
[----:B------:R-:W-:Y:S05]  /*16d0*/  BSYNC.RECONVERGENT B0 ;  /* 0x0000000000007941 */ /* 0x000fea0003800200 */
.L_x_22:
[----:B------:R-:W-:Y:S01]  /*16e0*/  UMOV UR8, 0x33333333 ;  /* 0x3333333300087882 */ /* 0x000fe20000000000 */
[----:B------:R-:W-:Y:S01]  /*16f0*/  UMOV UR9, 0x40033333 ;  /* 0x4003333300097882 */ /* 0x000fe20000000000 */
[C---:B------:R-:W-:Y:S02]  /*1700*/  DSETP.NEU.AND P1, PT, R12.reuse, +INF , PT ;  /* 0x7ff000000c00742a */ /* 0x040fe40003f2d000 */
[----:B------:R-:W-:-:S10]  /*1710*/  DADD R18, R12, UR8 ;  /* 0x000000080c127e29 */ /* 0x000fd40008000000 */
[----:B------:R-:W-:-:S04]  /*1720*/  LOP3.LUT R18, R19, 0x7ff00000, RZ, 0xc0, !PT ;  /* 0x7ff0000013127812 */ /* 0x000fc800078ec0ff */
[----:B------:R-:W-:-:S04]  /*1730*/  ISETP.NE.AND P0, PT, R18, 0x7ff00000, PT ;  /* 0x7ff000001200780c */ /* 0x000fc80003f05270 */
[----:B------:R-:W-:Y:S02]  /*1740*/  FSEL R19, R16, RZ, P0 ;  /* 0x000000ff10137208 */ /* 0x000fe40000000000 */
[----:B------:R-:W-:Y:S01]  /*1750*/  FSEL R21, R17, +QNAN , P0 ;  /* 0x7ff0000011157808 */ /* 0x000fe20000000000 */
[----:B------:R-:W-:Y:S01]  /*1760*/  DSETP.NEU.AND P0, PT, R12, 1, PT ;  /* 0x3ff000000c00742a */ /* 0x000fe20003f0d000 */
[----:B------:R-:W-:Y:S02]  /*1770*/  FSEL R16, R19, R16, !P1 ;  /* 0x0000001013107208 */ /* 0x000fe40004800000 */
[----:B------:R-:W-:-:S03]  /*1780*/  FSEL R17, R21, R17, !P1 ;  /* 0x0000001115117208 */ /* 0x000fc60004800000 */
[----:B------:R-:W-:Y:S02]  /*1790*/  FSEL R16, R16, RZ, P0 ;  /* 0x000000ff10107208 */ /* 0x000fe40000000000 */
[----:B------:R-:W-:-:S07]  /*17a0*/  FSEL R17, R17, 1.875, P0 ;  /* 0x3ff0000011117808 */ /* 0x000fce0000000000 */
.L_x_19:
[----:B------:R-:W-:Y:S05]  /*17b0*/  BSYNC.RECONVERGENT B1 ;  /* 0x0000000000017941 */ /* 0x000fea0003800200 */
.L_x_15:
[----:B------:R-:W-:Y:S01]  /*17c0*/  UIMAD.WIDE.U32 UR8, UR7, 0x8, UR16 ;  /* 0x00000008070878a5 */ /* 0x000fe2000f8e0010 */
[----:B------:R-:W-:-:S05]  /*17d0*/  DMUL R16, R14, R16 ;  /* 0x000000100e107228 */ /* 0x000fca0000000000 */
[----:B------:R-:W-:Y:S02]  /*17e0*/  IMAD.U32 R22, RZ, RZ, UR8 ;  /* 0x00000008ff167e24 */ /* 0x000fe4000f8e00ff */
[----:B------:R-:W-:-:S05]  /*17f0*/  IMAD.U32 R23, RZ, RZ, UR9 ;  /* 0x00000009ff177e24 */ /* 0x000fca000f8e00ff */
[----:B------:R0:W-:Y:S04]  /*1800*/  REDG.E.ADD.F64.RN.STRONG.GPU desc[UR10][R22.64], R16 ;  /* 0x00000010160079a6 */ /* 0x0001e8000c12ff0a */
[----:B------:R-:W2:Y:S01]  /*1810*/  LDG.E.U8 R28, desc[UR10][R6.64+0x1] ;  /* 0x0000010a061c7981 */ /* 0x000ea2000c1e1100 */
[----:B------:R-:W1:Y:S01]  /*1820*/  MUFU.RCP64H R13, 255 ;  /* 0x406fe000000d7908 */ /* 0x000e620000001800 */
[----:B------:R-:W-:Y:S01]  /*1830*/  IMAD.MOV.U32 R18, RZ, RZ, 0x0 ;  /* 0x00000000ff127424 */ /* 0x000fe200078e00ff */
[----:B------:R-:W-:Y:S01]  /*1840*/  BSSY.RECONVERGENT B1, `(.L_x_25) ;  /* 0x0000018000017945 */ /* 0x000fe20003800200 */
[----:B------:R-:W-:Y:S02]  /*1850*/  IMAD.MOV.U32 R19, RZ, RZ, 0x406fe000 ;  /* 0x406fe000ff137424 */ /* 0x000fe400078e00ff */
[----:B------:R-:W-:-:S06]  /*1860*/  IMAD.MOV.U32 R12, RZ, RZ, 0x1 ;  /* 0x00000001ff0c7424 */ /* 0x000fcc00078e00ff */
[----:B-1----:R-:W-:-:S08]  /*1870*/  DFMA R20, R12, -R18, 1 ;  /* 0x3ff000000c14742b */ /* 0x002fd00000000812 */
[----:B------:R-:W-:-:S08]  /*1880*/  DFMA R20, R20, R20, R20 ;  /* 0x000000141414722b */ /* 0x000fd00000000014 */
[----:B------:R-:W-:-:S08]  /*1890*/  DFMA R20, R12, R20, R12 ;  /* 0x000000140c14722b */ /* 0x000fd0000000000c */
[----:B------:R-:W-:-:S08]  /*18a0*/  DFMA R12, R20, -R18, 1 ;  /* 0x3ff00000140c742b */ /* 0x000fd00000000812 */
[----:B------:R-:W-:Y:S01]  /*18b0*/  DFMA R20, R20, R12, R20 ;  /* 0x0000000c1414722b */ /* 0x000fe20000000014 */
[----:B--2---:R-:W1:Y:S07]  /*18c0*/  I2F.F64.U16 R18, R28 ;  /* 0x0000001c00127312 */ /* 0x004e6e0000101800 */
[----:B-1----:R-:W-:Y:S01]  /*18d0*/  DMUL R12, R20, R18 ;  /* 0x00000012140c7228 */ /* 0x002fe20000000000 */
[----:B------:R-:W-:-:S07]  /*18e0*/  FSETP.GEU.AND P1, PT, |R19|, 6.5827683646048100446e-37, PT ;  /* 0x036000001300780b */ /* 0x000fce0003f2e200 */
[----:B0-----:R-:W-:-:S08]  /*18f0*/  DFMA R16, R12, -255, R18 ;  /* 0xc06fe0000c10782b */ /* 0x001fd00000000012 */
[----:B------:R-:W-:-:S10]  /*1900*/  DFMA R12, R20, R16, R12 ;  /* 0x00000010140c722b */ /* 0x000fd4000000000c */
[----:B------:R-:W-:-:S05]  /*1910*/  FFMA R16, RZ, 3.748046875, R13 ;  /* 0x406fe000ff107823 */ /* 0x000fca000000000d */
[----:B------:R-:W-:-:S13]  /*1920*/  FSETP.GT.AND P0, PT, |R16|, 1.469367938527859385e-39, PT ;  /* 0x001000001000780b */ /* 0x000fda0003f04200 */
        /* <DEDUP_REMOVED lines=9> */
.L_x_26:
[----:B------:R-:W-:Y:S05]  /*19c0*/  BSYNC.RECONVERGENT B1 ;  /* 0x0000000000017941 */ /* 0x000fea0003800200 */
.L_x_25:
        /* <DEDUP_REMOVED lines=28> */
.L_x_30:
[----:B------:R-:W-:Y:S05]  /*1b90*/  BSYNC.RECONVERGENT B2 ;  /* 0x0000000000027941 */ /* 0x000fea0003800200 */
.L_x_29:
[----:B------:R-:W-:Y:S05]  /*1ba0*/  BRA `(.L_x_31) ;  /* 0x0000000000dc7947 */ /* 0x000fea0003800000 */
.L_x_28:
        /* <DEDUP_REMOVED lines=28> */
.L_x_33:
[----:B------:R-:W-:Y:S05]  /*1d70*/  BSYNC.RECONVERGENT B2 ;  /* 0x0000000000027941 */ /* 0x000fea0003800200 */
.L_x_32:
        /* <DEDUP_REMOVED lines=11> */
.L_x_35:
[----:B------:R-:W-:-:S07]  /*1e30*/  CS2R R16, SRZ ;  /* 0x0000000000107805 */ /* 0x000fce000001ff00 */
.L_x_36:
[----:B------:R-:W-:Y:S05]  /*1e40*/  BSYNC.RECONVERGENT B0 ;  /* 0x0000000000007941 */ /* 0x000fea0003800200 */
.L_x_34:
        /* <DEDUP_REMOVED lines=13> */
.L_x_31:
[----:B------:R-:W-:Y:S05]  /*1f20*/  BSYNC.RECONVERGENT B1 ;  /* 0x0000000000017941 */ /* 0x000fea0003800200 */
.L_x_27:
[----:B------:R-:W-:Y:S01]  /*1f30*/  DMUL R16, R14, R16 ;  /* 0x000000100e107228 */ /* 0x000fe20000000000 */
        /* <DEDUP_REMOVED lines=30> */
.L_x_38:
[----:B------:R-:W-:Y:S05]  /*2120*/  BSYNC.RECONVERGENT B1 ;  /* 0x0000000000017941 */ /* 0x000fea0003800200 */
.L_x_37:
        /* <DEDUP_REMOVED lines=28> */
.L_x_42:
[----:B------:R-:W-:Y:S05]  /*22f0*/  BSYNC.RECONVERGENT B2 ;  /* 0x0000000000027941 */ /* 0x000fea0003800200 */
.L_x_41:
[----:B------:R-:W-:Y:S05]  /*2300*/  BRA `(.L_x_43) ;  /* 0x0000000000dc7947 */ /* 0x000fea0003800000 */
.L_x_40:
        /* <DEDUP_REMOVED lines=28> */
.L_x_45:
[----:B------:R-:W-:Y:S05]  /*24d0*/  BSYNC.RECONVERGENT B2 ;  /* 0x0000000000027941 */ /* 0x000fea0003800200 */
.L_x_44:
        /* <DEDUP_REMOVED lines=11> */
.L_x_47:
[----:B------:R-:W-:-:S07]  /*2590*/  CS2R R16, SRZ ;  /* 0x0000000000107805 */ /* 0x000fce000001ff00 */
.L_x_48:
[----:B------:R-:W-:Y:S05]  /*25a0*/  BSYNC.RECONVERGENT B0 ;  /* 0x0000000000007941 */ /* 0x000fea0003800200 */
.L_x_46:
        /* <DEDUP_REMOVED lines=13> */
.L_x_43:
[----:B------:R-:W-:Y:S05]  /*2680*/  BSYNC.RECONVERGENT B1 ;  /* 0x0000000000017941 */ /* 0x000fea0003800200 */
.L_x_39:
[----:B------:R-:W-:Y:S01]  /*2690*/  DMUL R16, R14, R16 ;  /* 0x000000100e107228 */ /* 0x000fe20000000000 */
[----:B------:R-:W-:Y:S02]  /*26a0*/  IMAD.U32 R12, RZ, RZ, UR8 ;  /* 0x00000008ff0c7e24 */ /* 0x000fe4000f8e00ff */
[----:B------:R-:W-:-:S05]  /*26b0*/  IMAD.U32 R13, RZ, RZ, UR9 ;  /* 0x00000009ff0d7e24 */ /* 0x000fca000f8e00ff */
[----:B------:R1:W-:Y:S01]  /*26c0*/  REDG.E.ADD.F64.RN.STRONG.GPU desc[UR10][R12.64+0x10], R16 ;  /* 0x000010100c0079a6 */ /* 0x0003e2000c12ff0a */
[----:B------:R-:W-:Y:S01]  /*26d0*/  UIADD3 UR6, UPT, UPT, UR6, 0x1, URZ ;  /* 0x0000000106067890 */ /* 0x000fe2000fffe0ff */
[----:B------:R-:W-:Y:S01]  /*26e0*/  DADD R24, R24, 1 ;  /* 0x3ff0000018187429 */ /* 0x000fe20000000000 */
[----:B------:R-:W-:Y:S02]  /*26f0*/  UIADD3 UR5, UPT, UPT, UR5, 0x1, URZ ;  /* 0x0000000105057890 */ /* 0x000fe4000fffe0ff */
[----:B------:R-:W-:Y:S02]  /*2700*/  UISETP.NE.AND UP0, UPT, UR6, URZ, UPT ;  /* 0x000000ff0600728c */ /* 0x000fe4000bf05270 */
[----:B------:R-:W-:-:S07]  /*2710*/  UIADD3 UR7, UPT, UPT, UR7, 0x3, URZ ;  /* 0x0000000307077890 */ /* 0x000fce000fffe0ff */
[----:B-1----:R-:W-:Y:S05]  /*2720*/  BRA.U UP0, `(.L_x_49) ;  /* 0xffffffe100087547 */ /* 0x002fea000b83ffff */
[----:B------:R-:W0:Y:S01]  /*2730*/  LDCU UR5, c[0x0][0x3a0] ;  /* 0x00007400ff0577ac */ /* 0x000e220008000800 */
[----:B------:R-:W-:-:S04]  /*2740*/  UIADD3 UR4, UPT, UPT, UR4, 0x1, URZ ;  /* 0x0000000104047890 */ /* 0x000fc8000fffe0ff */
[----:B0-----:R-:W-:-:S09]  /*2750*/  UISETP.NE.AND UP0, UPT, UR4, UR5, UPT ;  /* 0x000000050400728c */ /* 0x001fd2000bf05270 */
[----:B------:R-:W-:Y:S05]  /*2760*/  BRA.U UP0, `(.L_x_50) ;  /* 0xffffffdd000c7547 */ /* 0x000fea000b83ffff */
[----:B------:R-:W-:Y:S05]  /*2770*/  EXIT ;  /* 0x000000000000794d */ /* 0x000fea0003800000 */
        .weak           $__internal_0_$__cuda_sm20_div_rn_f64_full
        .type           $__internal_0_$__cuda_sm20_div_rn_f64_full,@function
        .size           $__internal_0_$__cuda_sm20_div_rn_f64_full,($_Z12factorKernel16FactorKernelData$__internal_accurate_pow - $__internal_0_$__cuda_sm20_div_rn_f64_full)
$__internal_0_$__cuda_sm20_div_rn_f64_full:
[C---:B------:R-:W-:Y:S01]  /*2780*/  FSETP.GEU.AND P0, PT, |R19|.reuse, 1.469367938527859385e-39, PT ;  /* 0x001000001300780b */ /* 0x040fe20003f0e200 */
[----:B------:R-:W-:Y:S01]  /*2790*/  IMAD.MOV.U32 R30, RZ, RZ, 0x1 ;  /* 0x00000001ff1e7424 */ /* 0x000fe200078e00ff */
[----:B------:R-:W-:Y:S01]  /*27a0*/  LOP3.LUT R20, R19, 0x800fffff, RZ, 0xc0, !PT ;  /* 0x800fffff13147812 */ /* 0x000fe200078ec0ff */
[----:B------:R-:W-:Y:S01]  /*27b0*/  IMAD.MOV.U32 R34, RZ, RZ, 0x1ca00000 ;  /* 0x1ca00000ff227424 */ /* 0x000fe200078e00ff */
[C---:B------:R-:W-:Y:S01]  /*27c0*/  FSETP.GEU.AND P2, PT, |R17|.reuse, 1.469367938527859385e-39, PT ;  /* 0x001000001100780b */ /* 0x040fe20003f4e200 */
[----:B------:R-:W-:Y:S01]  /*27d0*/  BSSY.RECONVERGENT B0, `(.L_x_51) ;  /* 0x0000052000007945 */ /* 0x000fe20003800200 */
[----:B------:R-:W-:Y:S01]  /*27e0*/  LOP3.LUT R21, R20, 0x3ff00000, RZ, 0xfc, !PT ;  /* 0x3ff0000014157812 */ /* 0x000fe200078efcff */
[----:B------:R-:W-:Y:S01]  /*27f0*/  IMAD.MOV.U32 R20, RZ, RZ, R18 ;  /* 0x000000ffff147224 */ /* 0x000fe200078e0012 */
[----:B------:R-:W-:Y:S02]  /*2800*/  LOP3.LUT R13, R17, 0x7ff00000, RZ, 0xc0, !PT ;  /* 0x7ff00000110d7812 */ /* 0x000fe400078ec0ff */
[----:B------:R-:W-:-:S03]  /*2810*/  LOP3.LUT R36, R19, 0x7ff00000, RZ, 0xc0, !PT ;  /* 0x7ff0000013247812 */ /* 0x000fc600078ec0ff */
[----:B------:R-:W-:Y:S01]  /*2820*/  @!P0 DMUL R20, R18, 8.98846567431157953865e+307 ;  /* 0x7fe0000012148828 */ /* 0x000fe20000000000 */
[----:B------:R-:W-:-:S03]  /*2830*/  ISETP.GE.U32.AND P1, PT, R13, R36, PT ;  /* 0x000000240d00720c */ /* 0x000fc60003f26070 */
[----:B------:R-:W-:Y:S02]  /*2840*/  @!P2 LOP3.LUT R28, R19, 0x7ff00000, RZ, 0xc0, !PT ;  /* 0x7ff00000131ca812 */ /* 0x000fe400078ec0ff */
[----:B------:R-:W0:Y:S02]  /*2850*/  MUFU.RCP64H R31, R21 ;  /* 0x00000015001f7308 */ /* 0x000e240000001800 */
[----:B------:R-:W-:Y:S02]  /*2860*/  @!P2 ISETP.GE.U32.AND P3, PT, R13, R28, PT ;  /* 0x0000001c0d00a20c */ /* 0x000fe40003f66070 */
[----:B------:R-:W-:Y:S02]  /*2870*/  @!P0 LOP3.LUT R36, R21, 0x7ff00000, RZ, 0xc0, !PT ;  /* 0x7ff0000015248812 */ /* 0x000fe400078ec0ff */
[----:B------:R-:W-:-:S04]  /*2880*/  @!P2 SEL R29, R34, 0x63400000, !P3 ;  /* 0x63400000221da807 */ /* 0x000fc80005800000 */
[----:B------:R-:W-:-:S04]  /*2890*/  @!P2 LOP3.LUT R32, R29, 0x80000000, R17, 0xf8, !PT ;  /* 0x800000001d20a812 */ /* 0x000fc800078ef811 */
[----:B------:R-:W-:Y:S01]  /*28a0*/  @!P2 LOP3.LUT R33, R32, 0x100000, RZ, 0xfc, !PT ;  /* 0x001000002021a812 */ /* 0x000fe200078efcff */
[----:B------:R-:W-:Y:S01]  /*28b0*/  @!P2 IMAD.MOV.U32 R32, RZ, RZ, RZ ;  /* 0x000000ffff20a224 */ /* 0x000fe200078e00ff */
[----:B0-----:R-:W-:-:S08]  /*28c0*/  DFMA R22, R30, -R20, 1 ;  /* 0x3ff000001e16742b */ /* 0x001fd00000000814 */
[----:B------:R-:W-:-:S08]  /*28d0*/  DFMA R22, R22, R22, R22 ;  /* 0x000000161616722b */ /* 0x000fd00000000016 */
[----:B------:R-:W-:Y:S01]  /*28e0*/  DFMA R30, R30, R22, R30 ;  /* 0x000000161e1e722b */ /* 0x000fe2000000001e */
[----:B------:R-:W-:Y:S01]  /*28f0*/  SEL R23, R34, 0x63400000, !P1 ;  /* 0x6340000022177807 */ /* 0x000fe20004800000 */
[----:B------:R-:W-:-:S03]  /*2900*/  IMAD.MOV.U32 R22, RZ, RZ, R16 ;  /* 0x000000ffff167224 */ /* 0x000fc600078e0010 */
[----:B------:R-:W-:-:S03]  /*2910*/  LOP3.LUT R23, R23, 0x800fffff, R17, 0xf8, !PT ;  /* 0x800fffff17177812 */ /* 0x000fc600078ef811 */
[----:B------:R-:W-:-:S03]  /*2920*/  DFMA R28, R30, -R20, 1 ;  /* 0x3ff000001e1c742b */ /* 0x000fc60000000814 */
[----:B------:R-:W-:-:S05]  /*2930*/  @!P2 DFMA R22, R22, 2, -R32 ;  /* 0x400000001616a82b */ /* 0x000fca0000000820 */
[----:B------:R-:W-:-:S08]  /*2940*/  DFMA R28, R30, R28, R30 ;  /* 0x0000001c1e1c722b */ /* 0x000fd0000000001e */
[----:B------:R-:W-:-:S08]  /*2950*/  DMUL R30, R28, R22 ;  /* 0x000000161c1e7228 */ /* 0x000fd00000000000 */
[----:B------:R-:W-:-:S08]  /*2960*/  DFMA R32, R30, -R20, R22 ;  /* 0x800000141e20722b */ /* 0x000fd00000000016 */
[----:B------:R-:W-:Y:S01]  /*2970*/  DFMA R32, R28, R32, R30 ;  /* 0x000000201c20722b */ /* 0x000fe2000000001e */
[----:B------:R-:W-:Y:S01]  /*2980*/  IMAD.MOV.U32 R31, RZ, RZ, R13 ;  /* 0x000000ffff1f7224 */ /* 0x000fe200078e000d */
[----:B------:R-:W-:-:S05]  /*2990*/  @!P2 LOP3.LUT R31, R23, 0x7ff00000, RZ, 0xc0, !PT ;  /* 0x7ff00000171fa812 */ /* 0x000fca00078ec0ff */
[----:B------:R-:W-:-:S05]  /*29a0*/  VIADD R28, R31, 0xffffffff ;  /* 0xffffffff1f1c7836 */ /* 0x000fca0000000000 */
[----:B------:R-:W-:Y:S01]  /*29b0*/  ISETP.GT.U32.AND P0, PT, R28, 0x7feffffe, PT ;  /* 0x7feffffe1c00780c */ /* 0x000fe20003f04070 */
[----:B------:R-:W-:-:S05]  /*29c0*/  VIADD R28, R36, 0xffffffff ;  /* 0xffffffff241c7836 */ /* 0x000fca0000000000 */
[----:B------:R-:W-:-:S13]  /*29d0*/  ISETP.GT.U32.OR P0, PT, R28, 0x7feffffe, P0 ;  /* 0x7feffffe1c00780c */ /* 0x000fda0000704470 */
[----:B------:R-:W-:Y:S05]  /*29e0*/  @P0 BRA `(.L_x_52) ;  /* 0x00000000006c0947 */ /* 0x000fea0003800000 */
[----:B------:R-:W-:-:S04]  /*29f0*/  LOP3.LUT R28, R19, 0x7ff00000, RZ, 0xc0, !PT ;  /* 0x7ff00000131c7812 */ /* 0x000fc800078ec0ff */
[CC--:B------:R-:W-:Y:S02]  /*2a00*/  VIADDMNMX R16, R13.reuse, -R28.reuse, 0xb9600000, !PT ;  /* 0xb96000000d107446 */ /* 0x0c0fe4000780091c */
[----:B------:R-:W-:Y:S02]  /*2a10*/  ISETP.GE.U32.AND P0, PT, R13, R28, PT ;  /* 0x0000001c0d00720c */ /* 0x000fe40003f06070 */
[----:B------:R-:W-:Y:S01]  /*2a20*/  VIMNMX R13, PT, PT, R16, 0x46a00000, PT ;  /* 0x46a00000100d7848 */ /* 0x000fe20003fe0100 */
[----:B------:R-:W-:Y:S01]  /*2a30*/  IMAD.MOV.U32 R16, RZ, RZ, RZ ;  /* 0x000000ffff107224 */ /* 0x000fe200078e00ff */
[----:B------:R-:W-:-:S05]  /*2a40*/  SEL R34, R34, 0x63400000, !P0 ;  /* 0x6340000022227807 */ /* 0x000fca0004000000 */
[----:B------:R-:W-:-:S04]  /*2a50*/  IMAD.IADD R13, R13, 0x1, -R34 ;  /* 0x000000010d0d7824 */ /* 0x000fc800078e0a22 */
[----:B------:R-:W-:-:S06]  /*2a60*/  VIADD R17, R13, 0x7fe00000 ;  /* 0x7fe000000d117836 */ /* 0x000fcc0000000000 */
[----:B------:R-:W-:-:S10]  /*2a70*/  DMUL R28, R32, R16 ;  /* 0x00000010201c7228 */ /* 0x000fd40000000000 */
[----:B------:R-:W-:-:S13]  /*2a80*/  FSETP.GTU.AND P0, PT, |R29|, 1.469367938527859385e-39, PT ;  /* 0x001000001d00780b */ /* 0x000fda0003f0c200 */
[----:B------:R-:W-:Y:S05]  /*2a90*/  @P0 BRA `(.L_x_53) ;  /* 0x0000000000940947 */ /* 0x000fea0003800000 */
[----:B------:R-:W-:Y:S01]  /*2aa0*/  DFMA R20, R32, -R20, R22 ;  /* 0x800000142014722b */ /* 0x000fe20000000016 */
[----:B------:R-:W-:-:S09]  /*2ab0*/  IMAD.MOV.U32 R16, RZ, RZ, RZ ;  /* 0x000000ffff107224 */ /* 0x000fd200078e00ff */
[C---:B------:R-:W-:Y:S02]  /*2ac0*/  FSETP.NEU.AND P0, PT, R21.reuse, RZ, PT ;  /* 0x000000ff1500720b */ /* 0x040fe40003f0d000 */
[----:B------:R-:W-:-:S04]  /*2ad0*/  LOP3.LUT R23, R21, 0x80000000, R19, 0x48, !PT ;  /* 0x8000000015177812 */ /* 0x000fc800078e4813 */
[----:B------:R-:W-:-:S07]  /*2ae0*/  LOP3.LUT R17, R23, R17, RZ, 0xfc, !PT ;  /* 0x0000001117117212 */ /* 0x000fce00078efcff */
[----:B------:R-:W-:Y:S05]  /*2af0*/  @!P0 BRA `(.L_x_53) ;  /* 0x00000000007c8947 */ /* 0x000fea0003800000 */
[----:B------:R-:W-:Y:S01]  /*2b00*/  IMAD.MOV R19, RZ, RZ, -R13 ;  /* 0x000000ffff137224 */ /* 0x000fe200078e0a0d */
[----:B------:R-:W-:Y:S01]  /*2b10*/  DMUL.RP R16, R32, R16 ;  /* 0x0000001020107228 */ /* 0x000fe20000008000 */
[----:B------:R-:W-:Y:S01]  /*2b20*/  IMAD.MOV.U32 R18, RZ, RZ, RZ ;  /* 0x000000ffff127224 */ /* 0x000fe200078e00ff */
[----:B------:R-:W-:-:S05]  /*2b30*/  IADD3 R13, PT, PT, -R13, -0x43300000, RZ ;  /* 0xbcd000000d0d7810 */ /* 0x000fca0007ffe1ff */
[----:B------:R-:W-:-:S03]  /*2b40*/  DFMA R18, R28, -R18, R32 ;  /* 0x800000121c12722b */ /* 0x000fc60000000020 */
[----:B------:R-:W-:-:S07]  /*2b50*/  LOP3.LUT R23, R17, R23, RZ, 0x3c, !PT ;  /* 0x0000001711177212 */ /* 0x000fce00078e3cff */
[----:B------:R-:W-:-:S04]  /*2b60*/  FSETP.NEU.AND P0, PT, |R19|, R13, PT ;  /* 0x0000000d1300720b */ /* 0x000fc80003f0d200 */
[----:B------:R-:W-:Y:S02]  /*2b70*/  FSEL R28, R16, R28, !P0 ;  /* 0x0000001c101c7208 */ /* 0x000fe40004000000 */
[----:B------:R-:W-:Y:S01]  /*2b80*/  FSEL R29, R23, R29, !P0 ;  /* 0x0000001d171d7208 */ /* 0x000fe20004000000 */
[----:B------:R-:W-:Y:S06]  /*2b90*/  BRA `(.L_x_53) ;  /* 0x0000000000547947 */ /* 0x000fec0003800000 */
.L_x_52:
[----:B------:R-:W-:-:S14]  /*2ba0*/  DSETP.NAN.AND P0, PT, R16, R16, PT ;  /* 0x000000101000722a */ /* 0x000fdc0003f08000 */
[----:B------:R-:W-:Y:S05]  /*2bb0*/  @P0 BRA `(.L_x_54) ;  /* 0x0000000000440947 */ /* 0x000fea0003800000 */
[----:B------:R-:W-:-:S14]  /*2bc0*/  DSETP.NAN.AND P0, PT, R18, R18, PT ;  /* 0x000000121200722a */ /* 0x000fdc0003f08000 */
[----:B------:R-:W-:Y:S05]  /*2bd0*/  @P0 BRA `(.L_x_55) ;  /* 0x0000000000300947 */ /* 0x000fea0003800000 */
[----:B------:R-:W-:Y:S01]  /*2be0*/  ISETP.NE.AND P0, PT, R31, R36, PT ;  /* 0x000000241f00720c */ /* 0x000fe20003f05270 */
[----:B------:R-:W-:Y:S02]  /*2bf0*/  IMAD.MOV.U32 R28, RZ, RZ, 0x0 ;  /* 0x00000000ff1c7424 */ /* 0x000fe400078e00ff */
[----:B------:R-:W-:-:S10]  /*2c00*/  IMAD.MOV.U32 R29, RZ, RZ, -0x80000 ;  /* 0xfff80000ff1d7424 */ /* 0x000fd400078e00ff */
[----:B------:R-:W-:Y:S05]  /*2c10*/  @!P0 BRA `(.L_x_53) ;  /* 0x0000000000348947 */ /* 0x000fea0003800000 */
[----:B------:R-:W-:Y:S02]  /*2c20*/  ISETP.NE.AND P0, PT, R31, 0x7ff00000, PT ;  /* 0x7ff000001f00780c */ /* 0x000fe40003f05270 */
[----:B------:R-:W-:Y:S02]  /*2c30*/  LOP3.LUT R29, R17, 0x80000000, R19, 0x48, !PT ;  /* 0x80000000111d7812 */ /* 0x000fe400078e4813 */
[----:B------:R-:W-:-:S13]  /*2c40*/  ISETP.EQ.OR P0, PT, R36, RZ, !P0 ;  /* 0x000000ff2400720c */ /* 0x000fda0004702670 */
[----:B------:R-:W-:Y:S01]  /*2c50*/  @P0 LOP3.LUT R13, R29, 0x7ff00000, RZ, 0xfc, !PT ;  /* 0x7ff000001d0d0812 */ /* 0x000fe200078efcff */
[----:B------:R-:W-:Y:S02]  /*2c60*/  @!P0 IMAD.MOV.U32 R28, RZ, RZ, RZ ;  /* 0x000000ffff1c8224 */ /* 0x000fe400078e00ff */
[----:B------:R-:W-:Y:S02]  /*2c70*/  @P0 IMAD.MOV.U32 R28, RZ, RZ, RZ ;  /* 0x000000ffff1c0224 */ /* 0x000fe400078e00ff */
[----:B------:R-:W-:Y:S01]  /*2c80*/  @P0 IMAD.MOV.U32 R29, RZ, RZ, R13 ;  /* 0x000000ffff1d0224 */ /* 0x000fe200078e000d */
[----:B------:R-:W-:Y:S06]  /*2c90*/  BRA `(.L_x_53) ;  /* 0x0000000000147947 */ /* 0x000fec0003800000 */
.L_x_55:
[----:B------:R-:W-:Y:S01]  /*2ca0*/  LOP3.LUT R29, R19, 0x80000, RZ, 0xfc, !PT ;  /* 0x00080000131d7812 */ /* 0x000fe200078efcff */
[----:B------:R-:W-:Y:S01]  /*2cb0*/  IMAD.MOV.U32 R28, RZ, RZ, R18 ;  /* 0x000000ffff1c7224 */ /* 0x000fe200078e0012 */
[----:B------:R-:W-:Y:S06]  /*2cc0*/  BRA `(.L_x_53) ;  /* 0x0000000000087947 */ /* 0x000fec0003800000 */
.L_x_54:
[----:B------:R-:W-:Y:S01]  /*2cd0*/  LOP3.LUT R29, R17, 0x80000, RZ, 0xfc, !PT ;  /* 0x00080000111d7812 */ /* 0x000fe200078efcff */
[----:B------:R-:W-:-:S07]  /*2ce0*/  IMAD.MOV.U32 R28, RZ, RZ, R16 ;  /* 0x000000ffff1c7224 */ /* 0x000fce00078e0010 */
.L_x_53:
[----:B------:R-:W-:Y:S05]  /*2cf0*/  BSYNC.RECONVERGENT B0 ;  /* 0x0000000000007941 */ /* 0x000fea0003800200 */
.L_x_51:
[----:B------:R-:W-:Y:S02]  /*2d00*/  IMAD.MOV.U32 R13, RZ, RZ, 0x0 ;  /* 0x00000000ff0d7424 */ /* 0x000fe400078e00ff */
[----:B------:R-:W-:Y:S02]  /*2d10*/  IMAD.MOV.U32 R16, RZ, RZ, R28 ;  /* 0x000000ffff107224 */ /* 0x000fe400078e001c */
[----:B------:R-:W-:Y:S01]  /*2d20*/  IMAD.MOV.U32 R17, RZ, RZ, R29 ;  /* 0x000000ffff117224 */ /* 0x000fe200078e001d */
[----:B------:R-:W-:Y:S06]  /*2d30*/  RET.REL.NODEC R12 `(_Z12factorKernel16FactorKernelData) ;  /* 0xffffffd00cb07950 */ /* 0x000fec0003c3ffff */
        .type           $_Z12factorKernel16FactorKernelData$__internal_accurate_pow,@function
        .size           $_Z12factorKernel16FactorKernelData$__internal_accurate_pow,($_Z12factorKernel16FactorKernelData$__internal_trig_reduction_slowpathd - $_Z12factorKernel16FactorKernelData$__internal_accurate_pow)
$_Z12factorKernel16FactorKernelData$__internal_accurate_pow:
[----:B------:R-:W-:Y:S01]  /*2d40*/  ISETP.GT.U32.AND P0, PT, R33, 0xfffff, PT ;  /* 0x000fffff2100780c */ /* 0x000fe20003f04070 */
[--C-:B------:R-:W-:Y:S01]  /*2d50*/  IMAD.MOV.U32 R16, RZ, RZ, R33.reuse ;  /* 0x000000ffff107224 */ /* 0x100fe200078e0021 */
[----:B------:R-:W-:Y:S01]  /*2d60*/  UMOV UR20, 0x7d2cafe2 ;  /* 0x7d2cafe200147882 */ /* 0x000fe20000000000 */
[----:B------:R-:W-:Y:S01]  /*2d70*/  IMAD.MOV.U32 R18, RZ, RZ, R32 ;  /* 0x000000ffff127224 */ /* 0x000fe200078e0020 */
[----:B------:R-:W-:Y:S01]  /*2d80*/  UMOV UR21, 0x3eb0f5ff ;  /* 0x3eb0f5ff00157882 */ /* 0x000fe20000000000 */
[----:B------:R-:W-:Y:S01]  /*2d90*/  IMAD.MOV.U32 R22, RZ, RZ, RZ ;  /* 0x000000ffff167224 */ /* 0x000fe200078e00ff */
[----:B------:R-:W-:Y:S01]  /*2da0*/  SHF.R.U32.HI R37, RZ, 0x14, R33 ;  /* 0x00000014ff257819 */ /* 0x000fe20000011621 */
[----:B------:R-:W-:Y:S01]  /*2db0*/  IMAD.MOV.U32 R20, RZ, RZ, 0x41ad3b5a ;  /* 0x41ad3b5aff147424 */ /* 0x000fe200078e00ff */
[----:B------:R-:W-:Y:S01]  /*2dc0*/  UMOV UR22, 0x3b39803f ;  /* 0x3b39803f00167882 */ /* 0x000fe20000000000 */
[----:B------:R-:W-:Y:S01]  /*2dd0*/  IMAD.MOV.U32 R21, RZ, RZ, 0x3ed0f5d2 ;  /* 0x3ed0f5d2ff157424 */ /* 0x000fe200078e00ff */
[----:B------:R-:W-:-:S03]  /*2de0*/  UMOV UR23, 0x3c7abc9e ;  /* 0x3c7abc9e00177882 */ /* 0x000fc60000000000 */
[----:B------:R-:W-:-:S10]  /*2df0*/  @!P0 DMUL R30, R32, 1.80143985094819840000e+16 ;  /* 0x43500000201e8828 */ /* 0x000fd40000000000 */
[----:B------:R-:W-:Y:S01]  /*2e00*/  @!P0 IMAD.MOV.U32 R16, RZ, RZ, R31 ;  /* 0x000000ffff108224 */ /* 0x000fe200078e001f */
[----:B------:R-:W-:Y:S01]  /*2e10*/  @!P0 LEA.HI R37, R31, 0xffffffca, RZ, 0xc ;  /* 0xffffffca1f258811 */ /* 0x000fe200078f60ff */
[----:B------:R-:W-:-:S03]  /*2e20*/  @!P0 IMAD.MOV.U32 R18, RZ, RZ, R30 ;  /* 0x000000ffff128224 */ /* 0x000fc600078e001e */
[----:B------:R-:W-:-:S04]  /*2e30*/  LOP3.LUT R16, R16, 0x800fffff, RZ, 0xc0, !PT ;  /* 0x800fffff10107812 */ /* 0x000fc800078ec0ff */
[----:B------:R-:W-:-:S04]  /*2e40*/  LOP3.LUT R19, R16, 0x3ff00000, RZ, 0xfc, !PT ;  /* 0x3ff0000010137812 */ /* 0x000fc800078efcff */
[----:B------:R-:W-:-:S13]  /*2e50*/  ISETP.GE.U32.AND P1, PT, R19, 0x3ff6a09f, PT ;  /* 0x3ff6a09f1300780c */ /* 0x000fda0003f26070 */
[----:B------:R-:W-:-:S04]  /*2e60*/  @P1 VIADD R17, R19, 0xfff00000 ;  /* 0xfff0000013111836 */ /* 0x000fc80000000000 */
[----:B------:R-:W-:-:S06]  /*2e70*/  @P1 IMAD.MOV.U32 R19, RZ, RZ, R17 ;  /* 0x000000ffff131224 */ /* 0x000fcc00078e0011 */
[C---:B------:R-:W-:Y:S02]  /*2e80*/  DADD R28, R18.reuse, 1 ;  /* 0x3ff00000121c7429 */ /* 0x040fe40000000000 */
[----:B------:R-:W-:-:S04]  /*2e90*/  DADD R18, R18, -1 ;  /* 0xbff0000012127429 */ /* 0x000fc80000000000 */
[----:B------:R-:W0:Y:S02]  /*2ea0*/  MUFU.RCP64H R23, R29 ;  /* 0x0000001d00177308 */ /* 0x000e240000001800 */
[----:B0-----:R-:W-:-:S08]  /*2eb0*/  DFMA R16, -R28, R22, 1 ;  /* 0x3ff000001c10742b */ /* 0x001fd00000000116 */
[----:B------:R-:W-:-:S08]  /*2ec0*/  DFMA R16, R16, R16, R16 ;  /* 0x000000101010722b */ /* 0x000fd00000000010 */
[----:B------:R-:W-:-:S08]  /*2ed0*/  DFMA R22, R22, R16, R22 ;  /* 0x000000101616722b */ /* 0x000fd00000000016 */
[----:B------:R-:W-:-:S08]  /*2ee0*/  DMUL R16, R18, R22 ;  /* 0x0000001612107228 */ /* 0x000fd00000000000 */
[----:B------:R-:W-:-:S08]  /*2ef0*/  DFMA R16, R18, R22, R16 ;  /* 0x000000161210722b */ /* 0x000fd00000000010 */
[----:B------:R-:W-:-:S08]  /*2f00*/  DMUL R34, R16, R16 ;  /* 0x0000001010227228 */ /* 0x000fd00000000000 */
[----:B------:R-:W-:Y:S01]  /*2f10*/  DFMA R20, R34, UR20, R20 ;  /* 0x0000001422147c2b */ /* 0x000fe20008000014 */
[----:B------:R-:W-:Y:S01]  /*2f20*/  UMOV UR20, 0x75488a3f ;  /* 0x75488a3f00147882 */ /* 0x000fe20000000000 */
[----:B------:R-:W-:-:S06]  /*2f30*/  UMOV UR21, 0x3ef3b20a ;  /* 0x3ef3b20a00157882 */ /* 0x000fcc0000000000 */
[----:B------:R-:W-:Y:S01]  /*2f40*/  DFMA R28, R34, R20, UR20 ;  /* 0x00000014221c7e2b */ /* 0x000fe20008000014 */
[----:B------:R-:W-:Y:S01]  /*2f50*/  UMOV UR20, 0xe4faecd5 ;  /* 0xe4faecd500147882 */ /* 0x000fe20000000000 */
[----:B------:R-:W-:Y:S01]  /*2f60*/  UMOV UR21, 0x3f1745cd ;  /* 0x3f1745cd00157882 */ /* 0x000fe20000000000 */
[----:B------:R-:W-:-:S05]  /*2f70*/  DADD R20, R18, -R16 ;  /* 0x0000000012147229 */ /* 0x000fca0000000810 */
[----:B------:R-:W-:Y:S01]  /*2f80*/  DFMA R28, R34, R28, UR20 ;  /* 0x00000014221c7e2b */ /* 0x000fe2000800001c */
[----:B------:R-:W-:Y:S01]  /*2f90*/  UMOV UR20, 0x258a578b ;  /* 0x258a578b00147882 */ /* 0x000fe20000000000 */
[----:B------:R-:W-:Y:S01]  /*2fa0*/  UMOV UR21, 0x3f3c71c7 ;  /* 0x3f3c71c700157882 */ /* 0x000fe20000000000 */
[----:B------:R-:W-:-:S05]  /*2fb0*/  DADD R20, R20, R20 ;  /* 0x0000000014147229 */ /* 0x000fca0000000014 */
[----:B------:R-:W-:Y:S01]  /*2fc0*/  DFMA R28, R34, R28, UR20 ;  /* 0x00000014221c7e2b */ /* 0x000fe2000800001c */
[----:B------:R-:W-:Y:S01]  /*2fd0*/  UMOV UR20, 0x9242b910 ;  /* 0x9242b91000147882 */ /* 0x000fe20000000000 */
[----:B------:R-:W-:Y:S01]  /*2fe0*/  UMOV UR21, 0x3f624924 ;  /* 0x3f62492400157882 */ /* 0x000fe20000000000 */
[----:B------:R-:W-:-:S05]  /*2ff0*/  DFMA R20, R18, -R16, R20 ;  /* 0x800000101214722b */ /* 0x000fca0000000014 */
[----:B------:R-:W-:Y:S01]  /*3000*/  DFMA R28, R34, R28, UR20 ;  /* 0x00000014221c7e2b */ /* 0x000fe2000800001c */
[----:B------:R-:W-:Y:S01]  /*3010*/  UMOV UR20, 0x99999dfb ;  /* 0x99999dfb00147882 */ /* 0x000fe20000000000 */
[----:B------:R-:W-:Y:S01]  /*3020*/  UMOV UR21, 0x3f899999 ;  /* 0x3f89999900157882 */ /* 0x000fe20000000000 */
[----:B------:R-:W-:-:S05]  /*3030*/  DMUL R20, R22, R20 ;  /* 0x0000001416147228 */ /* 0x000fca0000000000 */
[----:B------:R-:W-:Y:S01]  /*3040*/  DFMA R28, R34, R28, UR20 ;  /* 0x00000014221c7e2b */ /* 0x000fe2000800001c */
[----:B------:R-:W-:Y:S01]  /*3050*/  UMOV UR20, 0x55555555 ;  /* 0x5555555500147882 */ /* 0x000fe20000000000 */
[----:B------:R-:W-:-:S03]  /*3060*/  UMOV UR21, 0x3fb55555 ;  /* 0x3fb5555500157882 */ /* 0x000fc60000000000 */
[----:B------:R-:W-:Y:S02]  /*3070*/  VIADD R31, R21, 0x100000 ;  /* 0x00100000151f7836 */ /* 0x000fe40000000000 */
[----:B------:R-:W-:Y:S01]  /*3080*/  IMAD.MOV.U32 R30, RZ, RZ, R20 ;  /* 0x000000ffff1e7224 */ /* 0x000fe200078e0014 */
[----:B------:R-:W-:-:S08]  /*3090*/  DFMA R18, R34, R28, UR20 ;  /* 0x0000001422127e2b */ /* 0x000fd0000800001c */
[----:B------:R-:W-:Y:S01]  /*30a0*/  DADD R22, -R18, UR20 ;  /* 0x0000001412167e29 */ /* 0x000fe20008000100 */
[----:B------:R-:W-:Y:S01]  /*30b0*/  UMOV UR20, 0xb9e7b0 ;  /* 0x00b9e7b000147882 */ /* 0x000fe20000000000 */
[----:B------:R-:W-:-:S06]  /*30c0*/  UMOV UR21, 0x3c46a4cb ;  /* 0x3c46a4cb00157882 */ /* 0x000fcc0000000000 */
[----:B------:R-:W-:Y:S02]  /*30d0*/  DFMA R22, R34, R28, R22 ;  /* 0x0000001c2216722b */ /* 0x000fe40000000016 */
[----:B------:R-:W-:-:S06]  /*30e0*/  DMUL R28, R16, R16 ;  /* 0x00000010101c7228 */ /* 0x000fcc0000000000 */
[----:B------:R-:W-:Y:S01]  /*30f0*/  DADD R22, R22, -UR20 ;  /* 0x8000001416167e29 */ /* 0x000fe20008000000 */
[----:B------:R-:W-:Y:S01]  /*3100*/  UMOV UR20, 0x80000000 ;  /* 0x8000000000147882 */ /* 0x000fe20000000000 */
[----:B------:R-:W-:Y:S01]  /*3110*/  DFMA R32, R16, R16, -R28 ;  /* 0x000000101020722b */ /* 0x000fe2000000081c */
[----:B------:R-:W-:-:S07]  /*3120*/  UMOV UR21, 0x43300000 ;  /* 0x4330000000157882 */ /* 0x000fce0000000000 */
[C---:B------:R-:W-:Y:S02]  /*3130*/  DFMA R30, R16.reuse, R30, R32 ;  /* 0x0000001e101e722b */ /* 0x040fe40000000020 */
[----:B------:R-:W-:-:S08]  /*3140*/  DMUL R32, R16, R28 ;  /* 0x0000001c10207228 */ /* 0x000fd00000000000 */
[----:B------:R-:W-:-:S08]  /*3150*/  DFMA R34, R16, R28, -R32 ;  /* 0x0000001c1022722b */ /* 0x000fd00000000820 */
[----:B------:R-:W-:Y:S02]  /*3160*/  DFMA R34, R20, R28, R34 ;  /* 0x0000001c1422722b */ /* 0x000fe40000000022 */
[----:B------:R-:W-:-:S06]  /*3170*/  DADD R28, R18, R22 ;  /* 0x00000000121c7229 */ /* 0x000fcc0000000016 */
[----:B------:R-:W-:Y:S02]  /*3180*/  DFMA R30, R16, R30, R34 ;  /* 0x0000001e101e722b */ /* 0x000fe40000000022 */
[----:B------:R-:W-:-:S08]  /*3190*/  DADD R34, R18, -R28 ;  /* 0x0000000012227229 */ /* 0x000fd0000000081c */
[----:B------:R-:W-:Y:S02]  /*31a0*/  DADD R34, R22, R34 ;  /* 0x0000000016227229 */ /* 0x000fe40000000022 */
[----:B------:R-:W-:-:S08]  /*31b0*/  DMUL R22, R28, R32 ;  /* 0x000000201c167228 */ /* 0x000fd00000000000 */
[----:B------:R-:W-:-:S08]  /*31c0*/  DFMA R18, R28, R32, -R22 ;  /* 0x000000201c12722b */ /* 0x000fd00000000816 */
[----:B------:R-:W-:-:S08]  /*31d0*/  DFMA R18, R28, R30, R18 ;  /* 0x0000001e1c12722b */ /* 0x000fd00000000012 */
[----:B------:R-:W-:-:S08]  /*31e0*/  DFMA R34, R34, R32, R18 ;  /* 0x000000202222722b */ /* 0x000fd00000000012 */
[----:B------:R-:W-:-:S08]  /*31f0*/  DADD R28, R22, R34 ;  /* 0x00000000161c7229 */ /* 0x000fd00000000022 */
[--C-:B------:R-:W-:Y:S02]  /*3200*/  DADD R18, R16, R28.reuse ;  /* 0x0000000010127229 */ /* 0x100fe4000000001c */
[----:B------:R-:W-:-:S06]  /*3210*/  DADD R22, R22, -R28 ;  /* 0x0000000016167229 */ /* 0x000fcc000000081c */
[----:B------:R-:W-:Y:S02]  /*3220*/  DADD R16, R16, -R18 ;  /* 0x0000000010107229 */ /* 0x000fe40000000812 */
[----:B------:R-:W-:-:S06]  /*3230*/  DADD R22, R34, R22 ;  /* 0x0000000022167229 */ /* 0x000fcc0000000016 */
[----:B------:R-:W-:-:S08]  /*3240*/  DADD R16, R28, R16 ;  /* 0x000000001c107229 */ /* 0x000fd00000000010 */
[----:B------:R-:W-:Y:S01]  /*3250*/  DADD R16, R22, R16 ;  /* 0x0000000016107229 */ /* 0x000fe20000000010 */
[C---:B------:R-:W-:Y:S02]  /*3260*/  VIADD R22, R37.reuse, 0xfffffc01 ;  /* 0xfffffc0125167836 */ /* 0x040fe40000000000 */
[----:B------:R-:W-:-:S05]  /*3270*/  @P1 VIADD R22, R37, 0xfffffc02 ;  /* 0xfffffc0225161836 */ /* 0x000fca0000000000 */
[----:B------:R-:W-:Y:S01]  /*3280*/  DADD R28, R20, R16 ;  /* 0x00000000141c7229 */ /* 0x000fe20000000010 */
[----:B------:R-:W-:Y:S01]  /*3290*/  LOP3.LUT R20, R22, 0x80000000, RZ, 0x3c, !PT ;  /* 0x8000000016147812 */ /* 0x000fe200078e3cff */
[----:B------:R-:W-:-:S06]  /*32a0*/  IMAD.MOV.U32 R21, RZ, RZ, 0x43300000 ;  /* 0x43300000ff157424 */ /* 0x000fcc00078e00ff */
[----:B------:R-:W-:Y:S02]  /*32b0*/  DADD R22, R18, R28 ;  /* 0x0000000012167229 */ /* 0x000fe4000000001c */
[----:B------:R-:W-:Y:S01]  /*32c0*/  DADD R20, R20, -UR20 ;  /* 0x8000001414147e29 */ /* 0x000fe20008000000 */
[----:B------:R-:W-:Y:S01]  /*32d0*/  UMOV UR20, 0xfefa39ef ;  /* 0xfefa39ef00147882 */ /* 0x000fe20000000000 */
[----:B------:R-:W-:-:S04]  /*32e0*/  UMOV UR21, 0x3fe62e42 ;  /* 0x3fe62e4200157882 */ /* 0x000fc80000000000 */
[--C-:B------:R-:W-:Y:S02]  /*32f0*/  DADD R30, R18, -R22.reuse ;  /* 0x00000000121e7229 */ /* 0x100fe40000000816 */
[----:B------:R-:W-:-:S06]  /*3300*/  DFMA R16, R20, UR20, R22 ;  /* 0x0000001414107c2b */ /* 0x000fcc0008000016 */
[----:B------:R-:W-:Y:S02]  /*3310*/  DADD R30, R28, R30 ;  /* 0x000000001c1e7229 */ /* 0x000fe4000000001e */
[----:B------:R-:W-:-:S08]  /*3320*/  DFMA R18, R20, -UR20, R16 ;  /* 0x8000001414127c2b */ /* 0x000fd00008000010 */
[----:B------:R-:W-:-:S08]  /*3330*/  DADD R18, -R22, R18 ;  /* 0x0000000016127229 */ /* 0x000fd00000000112 */
[----:B------:R-:W-:-:S08]  /*3340*/  DADD R18, R30, -R18 ;  /* 0x000000001e127229 */ /* 0x000fd00000000812 */
[----:B------:R-:W-:Y:S01]  /*3350*/  DFMA R20, R20, UR22, R18 ;  /* 0x0000001614147c2b */ /* 0x000fe20008000012 */
[----:B------:R-:W-:Y:S01]  /*3360*/  UMOV UR22, 0x33333333 ;  /* 0x3333333300167882 */ /* 0x000fe20000000000 */
[----:B------:R-:W-:-:S06]  /*3370*/  UMOV UR23, 0x40033333 ;  /* 0x4003333300177882 */ /* 0x000fcc0000000000 */
[----:B------:R-:W-:-:S08]  /*3380*/  DADD R18, R16, R20 ;  /* 0x0000000010127229 */ /* 0x000fd00000000014 */
[----:B------:R-:W-:Y:S02]  /*3390*/  DADD R16, R16, -R18 ;  /* 0x0000000010107229 */ /* 0x000fe40000000812 */
[----:B------:R-:W-:-:S06]  /*33a0*/  DMUL R30, R18, UR22 ;  /* 0x00000016121e7c28 */ /* 0x000fcc0008000000 */
[----:B------:R-:W-:Y:S02]  /*33b0*/  DADD R20, R20, R16 ;  /* 0x0000000014147229 */ /* 0x000fe40000000010 */
[----:B------:R-:W-:Y:S01]  /*33c0*/  DFMA R18, R18, UR22, -R30 ;  /* 0x0000001612127c2b */ /* 0x000fe2000800081e */
[----:B------:R-:W-:Y:S02]  /*33d0*/  IMAD.MOV.U32 R16, RZ, RZ, 0x652b82fe ;  /* 0x652b82feff107424 */ /* 0x000fe400078e00ff */
[----:B------:R-:W-:-:S05]  /*33e0*/  IMAD.MOV.U32 R17, RZ, RZ, 0x3ff71547 ;  /* 0x3ff71547ff117424 */ /* 0x000fca00078e00ff */
[----:B------:R-:W-:-:S08]  /*33f0*/  DFMA R20, R20, UR22, R18 ;  /* 0x0000001614147c2b */ /* 0x000fd00008000012 */
[----:B------:R-:W-:-:S08]  /*3400*/  DADD R18, R30, R20 ;  /* 0x000000001e127229 */ /* 0x000fd00000000014 */
[----:B------:R-:W-:Y:S02]  /*3410*/  DFMA R16, R18, R16, 6.75539944105574400000e+15 ;  /* 0x433800001210742b */ /* 0x000fe40000000010 */
[----:B------:R-:W-:Y:S01]  /*3420*/  FSETP.GEU.AND P0, PT, |R19|, 4.1917929649353027344, PT ;  /* 0x4086232b1300780b */ /* 0x000fe20003f0e200 */
[----:B------:R-:W-:-:S05]  /*3430*/  DADD R30, R30, -R18 ;  /* 0x000000001e1e7229 */ /* 0x000fca0000000812 */
[----:B------:R-:W-:-:S03]  /*3440*/  DADD R28, R16, -6.75539944105574400000e+15 ;  /* 0xc3380000101c7429 */ /* 0x000fc60000000000 */
[----:B------:R-:W-:-:S05]  /*3450*/  DADD R20, R20, R30 ;  /* 0x0000000014147229 */ /* 0x000fca000000001e */
[----:B------:R-:W-:Y:S01]  /*3460*/  DFMA R22, R28, -UR20, R18 ;  /* 0x800000141c167c2b */ /* 0x000fe20008000012 */
[----:B------:R-:W-:Y:S01]  /*3470*/  UMOV UR20, 0x3b39803f ;  /* 0x3b39803f00147882 */ /* 0x000fe20000000000 */
[----:B------:R-:W-:-:S06]  /*3480*/  UMOV UR21, 0x3c7abc9e ;  /* 0x3c7abc9e00157882 */ /* 0x000fcc0000000000 */
[----:B------:R-:W-:Y:S01]  /*3490*/  DFMA R22, R28, -UR20, R22 ;  /* 0x800000141c167c2b */ /* 0x000fe20008000016 */
[----:B------:R-:W-:Y:S01]  /*34a0*/  UMOV UR20, 0x69ce2bdf ;  /* 0x69ce2bdf00147882 */ /* 0x000fe20000000000 */
[----:B------:R-:W-:Y:S01]  /*34b0*/  IMAD.MOV.U32 R28, RZ, RZ, -0x35dec16 ;  /* 0xfca213eaff1c7424 */ /* 0x000fe200078e00ff */
[----:B------:R-:W-:Y:S01]  /*34c0*/  UMOV UR21, 0x3e5ade15 ;  /* 0x3e5ade1500157882 */ /* 0x000fe20000000000 */
[----:B------:R-:W-:-:S06]  /*34d0*/  IMAD.MOV.U32 R29, RZ, RZ, 0x3e928af3 ;  /* 0x3e928af3ff1d7424 */ /* 0x000fcc00078e00ff */
[----:B------:R-:W-:Y:S01]  /*34e0*/  DFMA R28, R22, UR20, R28 ;  /* 0x00000014161c7c2b */ /* 0x000fe2000800001c */
[----:B------:R-:W-:Y:S01]  /*34f0*/  UMOV UR20, 0x62401315 ;  /* 0x6240131500147882 */ /* 0x000fe20000000000 */
[----:B------:R-:W-:-:S06]  /*3500*/  UMOV UR21, 0x3ec71dee ;  /* 0x3ec71dee00157882 */ /* 0x000fcc0000000000 */
[----:B------:R-:W-:Y:S01]  /*3510*/  DFMA R28, R22, R28, UR20 ;  /* 0x00000014161c7e2b */ /* 0x000fe2000800001c */
        /* <DEDUP_REMOVED lines=20> */
[----:B------:R-:W-:-:S08]  /*3660*/  DFMA R28, R22, R28, UR20 ;  /* 0x00000014161c7e2b */ /* 0x000fd0000800001c */
[----:B------:R-:W-:-:S08]  /*3670*/  DFMA R28, R22, R28, 1 ;  /* 0x3ff00000161c742b */ /* 0x000fd0000000001c */
[----:B------:R-:W-:-:S10]  /*3680*/  DFMA R28, R22, R28, 1 ;  /* 0x3ff00000161c742b */ /* 0x000fd4000000001c */
[----:B------:R-:W-:Y:S02]  /*3690*/  IMAD R23, R16, 0x100000, R29 ;  /* 0x0010000010177824 */ /* 0x000fe400078e021d */
[----:B------:R-:W-:Y:S01]  /*36a0*/  IMAD.MOV.U32 R22, RZ, RZ, R28 ;  /* 0x000000ffff167224 */ /* 0x000fe200078e001c */
[----:B------:R-:W-:Y:S06]  /*36b0*/  @!P0 BRA `(.L_x_56) ;  /* 0x0000000000308947 */ /* 0x000fec0003800000 */
[----:B------:R-:W-:Y:S01]  /*36c0*/  FSETP.GEU.AND P1, PT, |R19|, 4.2275390625, PT ;  /* 0x408748001300780b */ /* 0x000fe20003f2e200 */
[C---:B------:R-:W-:Y:S02]  /*36d0*/  DADD R22, R18.reuse, +INF ;  /* 0x7ff0000012167429 */ /* 0x040fe40000000000 */
[----:B------:R-:W-:-:S08]  /*36e0*/  DSETP.GEU.AND P0, PT, R18, RZ, PT ;  /* 0x000000ff1200722a */ /* 0x000fd00003f0e000 */
[----:B------:R-:W-:Y:S02]  /*36f0*/  FSEL R22, R22, RZ, P0 ;  /* 0x000000ff16167208 */ /* 0x000fe40000000000 */
[----:B------:R-:W-:Y:S02]  /*3700*/  @!P1 LEA.HI R17, R16, R16, RZ, 0x1 ;  /* 0x0000001010119211 */ /* 0x000fe400078f08ff */
[----:B------:R-:W-:Y:S02]  /*3710*/  FSEL R23, R23, RZ, P0 ;  /* 0x000000ff17177208 */ /* 0x000fe40000000000 */
[----:B------:R-:W-:-:S05]  /*3720*/  @!P1 SHF.R.S32.HI R17, RZ, 0x1, R17 ;  /* 0x00000001ff119819 */ /* 0x000fca0000011411 */
[----:B------:R-:W-:Y:S02]  /*3730*/  @!P1 IMAD.IADD R16, R16, 0x1, -R17 ;  /* 0x0000000110109824 */ /* 0x000fe400078e0a11 */
[----:B------:R-:W-:-:S03]  /*3740*/  @!P1 IMAD R29, R17, 0x100000, R29 ;  /* 0x00100000111d9824 */ /* 0x000fc600078e021d */
[----:B------:R-:W-:Y:S01]  /*3750*/  @!P1 LEA R17, R16, 0x3ff00000, 0x14 ;  /* 0x3ff0000010119811 */ /* 0x000fe200078ea0ff */
[----:B------:R-:W-:-:S06]  /*3760*/  @!P1 IMAD.MOV.U32 R16, RZ, RZ, RZ ;  /* 0x000000ffff109224 */ /* 0x000fcc00078e00ff */
[----:B------:R-:W-:-:S11]  /*3770*/  @!P1 DMUL R22, R28, R16 ;  /* 0x000000101c169228 */ /* 0x000fd60000000000 */
.L_x_56:
[----:B------:R-:W-:Y:S01]  /*3780*/  DFMA R20, R20, R22, R22 ;  /* 0x000000161414722b */ /* 0x000fe20000000016 */
[----:B------:R-:W-:Y:S01]  /*3790*/  IMAD.MOV.U32 R37, RZ, RZ, 0x0 ;  /* 0x00000000ff257424 */ /* 0x000fe200078e00ff */
[----:B------:R-:W-:-:S08]  /*37a0*/  DSETP.NEU.AND P0, PT, |R22|, +INF , PT ;  /* 0x7ff000001600742a */ /* 0x000fd00003f0d200 */
[----:B------:R-:W-:Y:S02]  /*37b0*/  FSEL R16, R22, R20, !P0 ;  /* 0x0000001416107208 */ /* 0x000fe40004000000 */
[----:B------:R-:W-:Y:S01]  /*37c0*/  FSEL R20, R23, R21, !P0 ;  /* 0x0000001517147208 */ /* 0x000fe20004000000 */
[----:B------:R-:W-:Y:S06]  /*37d0*/  RET.REL.NODEC R36 `(_Z12factorKernel16FactorKernelData) ;  /* 0xffffffc824087950 */ /* 0x000fec0003c3ffff */
        .type           $_Z12factorKernel16FactorKernelData$__internal_trig_reduction_slowpathd,@function
        .size           $_Z12factorKernel16FactorKernelData$__internal_trig_reduction_slowpathd,(.L_x_67 - $_Z12factorKernel16FactorKernelData$__internal_trig_reduction_slowpathd)
$_Z12factorKernel16FactorKernelData$__internal_trig_reduction_slowpathd:
[--C-:B------:R-:W-:Y:S01]  /*37e0*/  SHF.R.U32.HI R14, RZ, 0x14, R13.reuse ;  /* 0x00000014ff0e7819 */ /* 0x100fe2000001160d */
[----:B------:R-:W-:Y:S02]  /*37f0*/  IMAD.MOV.U32 R17, RZ, RZ, R13 ;  /* 0x000000ffff117224 */ /* 0x000fe400078e000d */
[----:B------:R-:W-:Y:S01]  /*3800*/  IMAD.MOV.U32 R15, RZ, RZ, RZ ;  /* 0x000000ffff0f7224 */ /* 0x000fe200078e00ff */
[----:B------:R-:W-:-:S04]  /*3810*/  LOP3.LUT R18, R14, 0x7ff, RZ, 0xc0, !PT ;  /* 0x000007ff0e127812 */ /* 0x000fc800078ec0ff */
[----:B------:R-:W-:-:S13]  /*3820*/  ISETP.NE.AND P0, PT, R18, 0x7ff, PT ;  /* 0x000007ff1200780c */ /* 0x000fda0003f05270 */
[----:B------:R-:W-:Y:S05]  /*3830*/  @!P0 BRA `(.L_x_57) ;  /* 0x0000000800508947 */ /* 0x000fea0003800000 */
[----:B------:R-:W-:Y:S01]  /*3840*/  VIADD R15, R18, 0xfffffc00 ;  /* 0xfffffc00120f7836 */ /* 0x000fe20000000000 */
[----:B------:R-:W-:Y:S01]  /*3850*/  BSSY.RECONVERGENT B2, `(.L_x_58) ;  /* 0x000002e000027945 */ /* 0x000fe20003800200 */
[----:B------:R-:W-:-:S03]  /*3860*/  CS2R R22, SRZ ;  /* 0x0000000000167805 */ /* 0x000fc6000001ff00 */
[----:B------:R-:W-:Y:S02]  /*3870*/  SHF.R.U32.HI R30, RZ, 0x6, R15 ;  /* 0x00000006ff1e7819 */ /* 0x000fe4000001160f */
[----:B------:R-:W-:Y:S02]  /*3880*/  ISETP.GE.U32.AND P0, PT, R15, 0x80, PT ;  /* 0x000000800f00780c */ /* 0x000fe40003f06070 */
[C---:B------:R-:W-:Y:S02]  /*3890*/  IADD3 R15, PT, PT, -R30.reuse, 0x13, RZ ;  /* 0x000000131e0f7810 */ /* 0x040fe40007ffe1ff */
[----:B------:R-:W-:Y:S02]  /*38a0*/  IADD3 R31, PT, PT, -R30, 0xf, RZ ;  /* 0x0000000f1e1f7810 */ /* 0x000fe40007ffe1ff */
[----:B------:R-:W-:-:S04]  /*38b0*/  SEL R15, R15, 0x12, P0 ;  /* 0x000000120f0f7807 */ /* 0x000fc80000000000 */
[----:B------:R-:W-:-:S13]  /*38c0*/  ISETP.GE.AND P0, PT, R31, R15, PT ;  /* 0x0000000f1f00720c */ /* 0x000fda0003f06270 */
[----:B------:R-:W-:Y:S05]  /*38d0*/  @P0 BRA `(.L_x_59) ;  /* 0x0000000000940947 */ /* 0x000fea0003800000 */
[----:B------:R-:W0:Y:S01]  /*38e0*/  LDC.64 R18, c[0x0][0x358] ;  /* 0x0000d600ff127b82 */ /* 0x000e220000000a00 */
[C---:B------:R-:W-:Y:S01]  /*38f0*/  SHF.L.U64.HI R28, R16.reuse, 0xb, R17 ;  /* 0x0000000b101c7819 */ /* 0x040fe20000010211 */
[----:B------:R-:W-:Y:S01]  /*3900*/  BSSY.RECONVERGENT B3, `(.L_x_60) ;  /* 0x0000021000037945 */ /* 0x000fe20003800200 */
[----:B------:R-:W-:Y:S01]  /*3910*/  IMAD.SHL.U32 R17, R16, 0x800, RZ ;  /* 0x0000080010117824 */ /* 0x000fe200078e00ff */
[----:B------:R-:W-:Y:S01]  /*3920*/  IADD3 R30, PT, PT, RZ, -R30, -R15 ;  /* 0x8000001eff1e7210 */ /* 0x000fe20007ffe80f */
[----:B------:R-:W-:Y:S01]  /*3930*/  IMAD.MOV.U32 R32, RZ, RZ, RZ ;  /* 0x000000ffff207224 */ /* 0x000fe200078e00ff */
[----:B------:R-:W-:Y:S02]  /*3940*/  CS2R R22, SRZ ;  /* 0x0000000000167805 */ /* 0x000fe4000001ff00 */
[----:B------:R-:W-:-:S07]  /*3950*/  LOP3.LUT R16, R28, 0x80000000, RZ, 0xfc, !PT ;  /* 0x800000001c107812 */ /* 0x000fce00078efcff */
.L_x_61:
[----:B------:R-:W1:Y:S01]  /*3960*/  LDC.64 R28, c[0x4][RZ] ;  /* 0x01000000ff1c7b82 */ /* 0x000e620000000a00 */
[----:B0-----:R-:W-:Y:S02]  /*3970*/  R2UR UR8, R18 ;  /* 0x00000000120872ca */ /* 0x001fe400000e0000 */
[----:B------:R-:W-:Y:S01]  /*3980*/  R2UR UR9, R19 ;  /* 0x00000000130972ca */ /* 0x000fe200000e0000 */
[----:B-1----:R-:W-:-:S12]  /*3990*/  IMAD.WIDE R28, R31, 0x8, R28 ;  /* 0x000000081f1c7825 */ /* 0x002fd800078e021c */
[----:B------:R-:W2:Y:S01]  /*39a0*/  LDG.E.64.CONSTANT R28, desc[UR8][R28.64] ;  /* 0x000000081c1c7981 */ /* 0x000ea2000c1e9b00 */
[----:B------:R-:W-:Y:S02]  /*39b0*/  VIADD R30, R30, 0x1 ;  /* 0x000000011e1e7836 */ /* 0x000fe40000000000 */
[----:B------:R-:W-:Y:S02]  /*39c0*/  VIADD R31, R31, 0x1 ;  /* 0x000000011f1f7836 */ /* 0x000fe40000000000 */
[----:B--2---:R-:W-:-:S04]  /*39d0*/  IMAD.WIDE.U32 R22, P2, R28, R17, R22 ;  /* 0x000000111c167225 */ /* 0x004fc80007840016 */
[----:B------:R-:W-:Y:S02]  /*39e0*/  IMAD R33, R28, R16, RZ ;  /* 0x000000101c217224 */ /* 0x000fe400078e02ff */
[CC--:B------:R-:W-:Y:S02]  /*39f0*/  IMAD R34, R29.reuse, R17.reuse, RZ ;  /* 0x000000111d227224 */ /* 0x0c0fe400078e02ff */
[----:B------:R-:W-:Y:S01]  /*3a00*/  IMAD.HI.U32 R35, R29, R17, RZ ;  /* 0x000000111d237227 */ /* 0x000fe200078e00ff */
[----:B------:R-:W-:-:S03]  /*3a10*/  IADD3 R23, P0, PT, R33, R23, RZ ;  /* 0x0000001721177210 */ /* 0x000fc60007f1e0ff */
[----:B------:R-:W-:Y:S01]  /*3a20*/  IMAD R33, R32, 0x8, R1 ;  /* 0x0000000820217824 */ /* 0x000fe200078e0201 */
[----:B------:R-:W-:Y:S01]  /*3a30*/  IADD3 R23, P1, PT, R34, R23, RZ ;  /* 0x0000001722177210 */ /* 0x000fe20007f3e0ff */
[----:B------:R-:W-:-:S04]  /*3a40*/  IMAD.HI.U32 R34, R28, R16, RZ ;  /* 0x000000101c227227 */ /* 0x000fc800078e00ff */
[----:B------:R-:W-:Y:S01]  /*3a50*/  IMAD.X R28, RZ, RZ, R34, P2 ;  /* 0x000000ffff1c7224 */ /* 0x000fe200010e0622 */
[----:B------:R0:W-:Y:S01]  /*3a60*/  STL.64 [R33], R22 ;  /* 0x0000001621007387 */ /* 0x0001e20000100a00 */
[----:B------:R-:W-:-:S03]  /*3a70*/  IMAD.HI.U32 R34, R29, R16, RZ ;  /* 0x000000101d227227 */ /* 0x000fc600078e00ff */
[----:B------:R-:W-:Y:S01]  /*3a80*/  IADD3.X R28, P0, PT, R35, R28, RZ, P0, !PT ;  /* 0x0000001c231c7210 */ /* 0x000fe2000071e4ff */
[----:B------:R-:W-:Y:S02]  /*3a90*/  IMAD R29, R29, R16, RZ ;  /* 0x000000101d1d7224 */ /* 0x000fe400078e02ff */
[----:B------:R-:W-:-:S03]  /*3aa0*/  VIADD R32, R32, 0x1 ;  /* 0x0000000120207836 */ /* 0x000fc60000000000 */
[----:B------:R-:W-:Y:S01]  /*3ab0*/  IADD3.X R29, P1, PT, R29, R28, RZ, P1, !PT ;  /* 0x0000001c1d1d7210 */ /* 0x000fe20000f3e4ff */
[----:B------:R-:W-:Y:S01]  /*3ac0*/  IMAD.X R28, RZ, RZ, R34, P0 ;  /* 0x000000ffff1c7224 */ /* 0x000fe200000e0622 */
[----:B------:R-:W-:-:S03]  /*3ad0*/  ISETP.NE.AND P0, PT, R30, -0xf, PT ;  /* 0xfffffff11e00780c */ /* 0x000fc60003f05270 */
[----:B0-----:R-:W-:Y:S02]  /*3ae0*/  IMAD.X R23, RZ, RZ, R28, P1 ;  /* 0x000000ffff177224 */ /* 0x001fe400008e061c */
[----:B------:R-:W-:-:S08]  /*3af0*/  IMAD.MOV.U32 R22, RZ, RZ, R29 ;  /* 0x000000ffff167224 */ /* 0x000fd000078e001d */
[----:B------:R-:W-:Y:S05]  /*3b00*/  @P0 BRA `(.L_x_61) ;  /* 0xfffffffc00940947 */ /* 0x000fea000383ffff */
[----:B------:R-:W-:Y:S05]  /*3b10*/  BSYNC.RECONVERGENT B3 ;  /* 0x0000000000037941 */ /* 0x000fea0003800200 */
.L_x_60:
[----:B------:R-:W-:-:S07]  /*3b20*/  IMAD.MOV.U32 R31, RZ, RZ, R15 ;  /* 0x000000ffff1f7224 */ /* 0x000fce00078e000f */
.L_x_59:
[----:B------:R-:W-:Y:S05]  /*3b30*/  BSYNC.RECONVERGENT B2 ;  /* 0x0000000000027941 */ /* 0x000fea0003800200 */
.L_x_58:
[C---:B------:R-:W-:Y:S02]  /*3b40*/  LOP3.LUT R15, R14.reuse, 0x7ff, RZ, 0xc0, !PT ;  /* 0x000007ff0e0f7812 */ /* 0x040fe400078ec0ff */
[----:B------:R-:W-:-:S03]  /*3b50*/  LOP3.LUT P0, R37, R14, 0x3f, RZ, 0xc0, !PT ;  /* 0x0000003f0e257812 */ /* 0x000fc6000780c0ff */
[----:B------:R-:W-:-:S05]  /*3b60*/  VIADD R15, R15, 0xfffffc00 ;  /* 0xfffffc000f0f7836 */ /* 0x000fca0000000000 */
[----:B------:R-:W-:-:S05]  /*3b70*/  SHF.R.U32.HI R16, RZ, 0x6, R15 ;  /* 0x00000006ff107819 */ /* 0x000fca000001160f */
[----:B------:R-:W-:-:S04]  /*3b80*/  IMAD.IADD R14, R16, 0x1, R31 ;  /* 0x00000001100e7824 */ /* 0x000fc800078e021f */
[----:B------:R-:W-:-:S05]  /*3b90*/  IMAD.U32 R30, R14, 0x8, R1 ;  /* 0x000000080e1e7824 */ /* 0x000fca00078e0001 */
[----:B------:R0:W-:Y:S04]  /*3ba0*/  STL.64 [R30+-0x78], R22 ;  /* 0xffff88161e007387 */ /* 0x0001e80000100a00 */
[----:B------:R-:W2:Y:S04]  /*3bb0*/  @P0 LDL.64 R28, [R1+0x8] ;  /* 0x00000800011c0983 */ /* 0x000ea80000100a00 */
[----:B------:R-:W3:Y:S04]  /*3bc0*/  LDL.64 R16, [R1+0x10] ;  /* 0x0000100001107983 */ /* 0x000ee80000100a00 */
[----:B------:R-:W4:Y:S01]  /*3bd0*/  LDL.64 R14, [R1+0x18] ;  /* 0x00001800010e7983 */ /* 0x000f220000100a00 */
[----:B------:R-:W-:Y:S01]  /*3be0*/  @P0 LOP3.LUT R18, R37, 0x3f, RZ, 0x3c, !PT ;  /* 0x0000003f25120812 */ /* 0x000fe200078e3cff */
[----:B------:R-:W-:Y:S01]  /*3bf0*/  BSSY.RECONVERGENT B2, `(.L_x_62) ;  /* 0x0000034000027945 */ /* 0x000fe20003800200 */
[----:B--2---:R-:W-:-:S02]  /*3c00*/  @P0 SHF.R.U64 R19, R28, 0x1, R29 ;  /* 0x000000011c130819 */ /* 0x004fc4000000121d */
[----:B------:R-:W-:Y:S02]  /*3c10*/  @P0 SHF.R.U32.HI R29, RZ, 0x1, R29 ;  /* 0x00000001ff1d0819 */ /* 0x000fe4000001161d */
[CC--:B---3--:R-:W-:Y:S02]  /*3c20*/  @P0 SHF.L.U32 R28, R16.reuse, R37.reuse, RZ ;  /* 0x00000025101c0219 */ /* 0x0c8fe400000006ff */
[----:B------:R-:W-:Y:S02]  /*3c30*/  @P0 SHF.R.U64 R19, R19, R18, R29 ;  /* 0x0000001213130219 */ /* 0x000fe4000000121d */
[--C-:B------:R-:W-:Y:S02]  /*3c40*/  @P0 SHF.R.U32.HI R35, RZ, 0x1, R17.reuse ;  /* 0x00000001ff230819 */ /* 0x100fe40000011611 */
[C-C-:B------:R-:W-:Y:S02]  /*3c50*/  @P0 SHF.R.U64 R33, R16.reuse, 0x1, R17.reuse ;  /* 0x0000000110210819 */ /* 0x140fe40000001211 */
[----:B------:R-:W-:-:S02]  /*3c60*/  @P0 SHF.L.U64.HI R31, R16, R37, R17 ;  /* 0x00000025101f0219 */ /* 0x000fc40000010211 */
[-C--:B0-----:R-:W-:Y:S02]  /*3c70*/  @P0 SHF.R.U32.HI R22, RZ, R18.reuse, R29 ;  /* 0x00000012ff160219 */ /* 0x081fe4000001161d */
[----:B------:R-:W-:Y:S02]  /*3c80*/  @P0 LOP3.LUT R16, R28, R19, RZ, 0xfc, !PT ;  /* 0x000000131c100212 */ /* 0x000fe400078efcff */
[-C--:B----4-:R-:W-:Y:S02]  /*3c90*/  @P0 SHF.L.U32 R23, R14, R37.reuse, RZ ;  /* 0x000000250e170219 */ /* 0x090fe400000006ff */
[--C-:B------:R-:W-:Y:S02]  /*3ca0*/  @P0 SHF.R.U64 R30, R33, R18, R35.reuse ;  /* 0x00000012211e0219 */ /* 0x100fe40000001223 */
[----:B------:R-:W-:Y:S02]  /*3cb0*/  @P0 LOP3.LUT R17, R31, R22, RZ, 0xfc, !PT ;  /* 0x000000161f110212 */ /* 0x000fe400078efcff */
[----:B------:R-:W-:Y:S01]  /*3cc0*/  @P0 SHF.R.U32.HI R35, RZ, R18, R35 ;  /* 0x00000012ff230219 */ /* 0x000fe20000011623 */
[----:B------:R-:W-:Y:S01]  /*3cd0*/  IMAD.SHL.U32 R18, R16, 0x4, RZ ;  /* 0x0000000410127824 */ /* 0x000fe200078e00ff */
[----:B------:R-:W-:-:S02]  /*3ce0*/  @P0 SHF.L.U64.HI R22, R14, R37, R15 ;  /* 0x000000250e160219 */ /* 0x000fc4000001020f */
[----:B------:R-:W-:Y:S02]  /*3cf0*/  @P0 LOP3.LUT R14, R23, R30, RZ, 0xfc, !PT ;  /* 0x0000001e170e0212 */ /* 0x000fe400078efcff */
[----:B------:R-:W-:Y:S02]  /*3d00*/  SHF.L.U64.HI R19, R16, 0x2, R17 ;  /* 0x0000000210137819 */ /* 0x000fe40000010211 */
[----:B------:R-:W-:Y:S02]  /*3d10*/  @P0 LOP3.LUT R15, R22, R35, RZ, 0xfc, !PT ;  /* 0x00000023160f0212 */ /* 0x000fe400078efcff */
[----:B------:R-:W-:Y:S02]  /*3d20*/  SHF.L.W.U32.HI R17, R17, 0x2, R14 ;  /* 0x0000000211117819 */ /* 0x000fe40000010e0e */
[----:B------:R-:W-:Y:S02]  /*3d30*/  IADD3 RZ, P0, PT, RZ, -R18, RZ ;  /* 0x80000012ffff7210 */ /* 0x000fe40007f1e0ff */
[----:B------:R-:W-:-:S02]  /*3d40*/  LOP3.LUT R16, RZ, R19, RZ, 0x33, !PT ;  /* 0x00000013ff107212 */ /* 0x000fc400078e33ff */
[----:B------:R-:W-:Y:S02]  /*3d50*/  SHF.L.W.U32.HI R14, R14, 0x2, R15 ;  /* 0x000000020e0e7819 */ /* 0x000fe40000010e0f */
[----:B------:R-:W-:Y:S02]  /*3d60*/  LOP3.LUT R23, RZ, R17, RZ, 0x33, !PT ;  /* 0x00000011ff177212 */ /* 0x000fe400078e33ff */
[----:B------:R-:W-:Y:S02]  /*3d70*/  IADD3.X R22, P0, PT, RZ, R16, RZ, P0, !PT ;  /* 0x00000010ff167210 */ /* 0x000fe4000071e4ff */
[----:B------:R-:W-:Y:S02]  /*3d80*/  LOP3.LUT R16, RZ, R14, RZ, 0x33, !PT ;  /* 0x0000000eff107212 */ /* 0x000fe400078e33ff */
[----:B------:R-:W-:Y:S02]  /*3d90*/  IADD3.X R28, P1, PT, RZ, R23, RZ, P0, !PT ;  /* 0x00000017ff1c7210 */ /* 0x000fe4000073e4ff */
[----:B------:R-:W-:-:S03]  /*3da0*/  ISETP.GT.U32.AND P2, PT, R17, -0x1, PT ;  /* 0xffffffff1100780c */ /* 0x000fc60003f44070 */
[----:B------:R-:W-:Y:S01]  /*3db0*/  IMAD.X R23, RZ, RZ, R16, P1 ;  /* 0x000000ffff177224 */ /* 0x000fe200008e0610 */
[----:B------:R-:W-:-:S04]  /*3dc0*/  ISETP.GT.AND.EX P0, PT, R14, -0x1, PT, P2 ;  /* 0xffffffff0e00780c */ /* 0x000fc80003f04320 */
[----:B------:R-:W-:Y:S02]  /*3dd0*/  SEL R16, R14, R23, P0 ;  /* 0x000000170e107207 */ /* 0x000fe40000000000 */
[----:B------:R-:W-:Y:S02]  /*3de0*/  SEL R23, R17, R28, P0 ;  /* 0x0000001c11177207 */ /* 0x000fe40000000000 */
[----:B------:R-:W-:Y:S02]  /*3df0*/  ISETP.NE.U32.AND P1, PT, R16, RZ, PT ;  /* 0x000000ff1000720c */ /* 0x000fe40003f25070 */
[----:B------:R-:W-:Y:S02]  /*3e00*/  SEL R19, R19, R22, P0 ;  /* 0x0000001613137207 */ /* 0x000fe40000000000 */
[----:B------:R-:W-:Y:S01]  /*3e10*/  SEL R28, R23, R16, !P1 ;  /* 0x00000010171c7207 */ /* 0x000fe20004800000 */
[----:B------:R-:W-:-:S05]  /*3e20*/  @!P0 IMAD.MOV R18, RZ, RZ, -R18 ;  /* 0x000000ffff128224 */ /* 0x000fca00078e0a12 */
[----:B------:R-:W0:Y:S02]  /*3e30*/  FLO.U32 R28, R28 ;  /* 0x0000001c001c7300 */ /* 0x000e2400000e0000 */
[C---:B0-----:R-:W-:Y:S02]  /*3e40*/  IADD3 R29, PT, PT, -R28.reuse, 0x1f, RZ ;  /* 0x0000001f1c1d7810 */ /* 0x041fe40007ffe1ff */
[----:B------:R-:W-:-:S03]  /*3e50*/  IADD3 R17, PT, PT, -R28, 0x3f, RZ ;  /* 0x0000003f1c117810 */ /* 0x000fc60007ffe1ff */
[----:B------:R-:W-:-:S05]  /*3e60*/  @P1 IMAD.MOV R17, RZ, RZ, R29 ;  /* 0x000000ffff111224 */ /* 0x000fca00078e021d */
[----:B------:R-:W-:-:S13]  /*3e70*/  ISETP.NE.AND P1, PT, R17, RZ, PT ;  /* 0x000000ff1100720c */ /* 0x000fda0003f25270 */
[----:B------:R-:W-:Y:S05]  /*3e80*/  @!P1 BRA `(.L_x_63) ;  /* 0x0000000000289947 */ /* 0x000fea0003800000 */
[--C-:B------:R-:W-:Y:S02]  /*3e90*/  SHF.R.U64 R22, R18, 0x1, R19.reuse ;  /* 0x0000000112167819 */ /* 0x100fe40000001213 */
[C---:B------:R-:W-:Y:S02]  /*3ea0*/  LOP3.LUT R18, R17.reuse, 0x3f, RZ, 0xc0, !PT ;  /* 0x0000003f11127812 */ /* 0x040fe400078ec0ff */
[----:B------:R-:W-:Y:S02]  /*3eb0*/  SHF.R.U32.HI R28, RZ, 0x1, R19 ;  /* 0x00000001ff1c7819 */ /* 0x000fe40000011613 */
[----:B------:R-:W-:Y:S02]  /*3ec0*/  LOP3.LUT R19, R17, 0x3f, RZ, 0xc, !PT ;  /* 0x0000003f11137812 */ /* 0x000fe400078e0cff */
[CC--:B------:R-:W-:Y:S02]  /*3ed0*/  SHF.L.U64.HI R29, R23.reuse, R18.reuse, R16 ;  /* 0x00000012171d7219 */ /* 0x0c0fe40000010210 */
[----:B------:R-:W-:-:S02]  /*3ee0*/  SHF.L.U32 R18, R23, R18, RZ ;  /* 0x0000001217127219 */ /* 0x000fc400000006ff */
[-CC-:B------:R-:W-:Y:S02]  /*3ef0*/  SHF.R.U64 R23, R22, R19.reuse, R28.reuse ;  /* 0x0000001316177219 */ /* 0x180fe4000000121c */
[----:B------:R-:W-:Y:S02]  /*3f00*/  SHF.R.U32.HI R16, RZ, R19, R28 ;  /* 0x00000013ff107219 */ /* 0x000fe4000001161c */
[----:B------:R-:W-:Y:S02]  /*3f10*/  LOP3.LUT R23, R18, R23, RZ, 0xfc, !PT ;  /* 0x0000001712177212 */ /* 0x000fe400078efcff */
[----:B------:R-:W-:-:S07]  /*3f20*/  LOP3.LUT R16, R29, R16, RZ, 0xfc, !PT ;  /* 0x000000101d107212 */ /* 0x000fce00078efcff */
.L_x_63:
[----:B------:R-:W-:Y:S05]  /*3f30*/  BSYNC.RECONVERGENT B2 ;  /* 0x0000000000027941 */ /* 0x000fea0003800200 */
.L_x_62:
[----:B------:R-:W-:Y:S01]  /*3f40*/  IMAD.WIDE.U32 R28, R23, 0x2168c235, RZ ;  /* 0x2168c235171c7825 */ /* 0x000fe200078e00ff */
[----:B------:R-:W-:-:S03]  /*3f50*/  SHF.R.U32.HI R15, RZ, 0x1e, R15 ;  /* 0x0000001eff0f7819 */ /* 0x000fc6000001160f */
[----:B------:R-:W-:Y:S01]  /*3f60*/  IMAD.MOV.U32 R18, RZ, RZ, R29 ;  /* 0x000000ffff127224 */ /* 0x000fe200078e001d */
[----:B------:R-:W-:Y:S01]  /*3f70*/  IADD3 RZ, P1, PT, R28, R28, RZ ;  /* 0x0000001c1cff7210 */ /* 0x000fe20007f3e0ff */
[----:B------:R-:W-:Y:S01]  /*3f80*/  IMAD.MOV.U32 R19, RZ, RZ, RZ ;  /* 0x000000ffff137224 */ /* 0x000fe200078e00ff */
[----:B------:R-:W-:Y:S01]  /*3f90*/  LEA.HI R15, R14, R15, RZ, 0x1 ;  /* 0x0000000f0e0f7211 */ /* 0x000fe200078f08ff */
[----:B------:R-:W-:-:S04]  /*3fa0*/  IMAD.HI.U32 R22, R16, -0x36f0255e, RZ ;  /* 0xc90fdaa210167827 */ /* 0x000fc800078e00ff */
[----:B------:R-:W-:-:S04]  /*3fb0*/  IMAD.WIDE.U32 R18, R23, -0x36f0255e, R18 ;  /* 0xc90fdaa217127825 */ /* 0x000fc800078e0012 */
[C---:B------:R-:W-:Y:S02]  /*3fc0*/  IMAD R23, R16.reuse, -0x36f0255e, RZ ;  /* 0xc90fdaa210177824 */ /* 0x040fe400078e02ff */
[----:B------:R-:W-:-:S04]  /*3fd0*/  IMAD.WIDE.U32 R18, P2, R16, 0x2168c235, R18 ;  /* 0x2168c23510127825 */ /* 0x000fc80007840012 */
[----:B------:R-:W-:Y:S01]  /*3fe0*/  IMAD.X R16, RZ, RZ, R22, P2 ;  /* 0x000000ffff107224 */ /* 0x000fe200010e0616 */
[----:B------:R-:W-:Y:S02]  /*3ff0*/  IADD3 R19, P2, PT, R23, R19, RZ ;  /* 0x0000001317137210 */ /* 0x000fe40007f5e0ff */
[----:B------:R-:W-:Y:S02]  /*4000*/  IADD3.X RZ, P1, PT, R18, R18, RZ, P1, !PT ;  /* 0x0000001212ff7210 */ /* 0x000fe40000f3e4ff */
[C---:B------:R-:W-:Y:S01]  /*4010*/  ISETP.GT.U32.AND P3, PT, R19.reuse, RZ, PT ;  /* 0x000000ff1300720c */ /* 0x040fe20003f64070 */
[----:B------:R-:W-:Y:S01]  /*4020*/  IMAD.X R16, RZ, RZ, R16, P2 ;  /* 0x000000ffff107224 */ /* 0x000fe200010e0610 */
[----:B------:R-:W-:-:S04]  /*4030*/  IADD3.X R18, P2, PT, R19, R19, RZ, P1, !PT ;  /* 0x0000001313127210 */ /* 0x000fc80000f5e4ff */
[C---:B------:R-:W-:Y:S01]  /*4040*/  ISETP.GT.AND.EX P1, PT, R16.reuse, RZ, PT, P3 ;  /* 0x000000ff1000720c */ /* 0x040fe20003f24330 */
[----:B------:R-:W-:-:S03]  /*4050*/  IMAD.X R23, R16, 0x1, R16, P2 ;  /* 0x0000000110177824 */ /* 0x000fc600010e0610 */
[----:B------:R-:W-:Y:S02]  /*4060*/  SEL R18, R18, R19, P1 ;  /* 0x0000001312127207 */ /* 0x000fe40000800000 */
[----:B------:R-:W-:Y:S02]  /*4070*/  SEL R19, R23, R16, P1 ;  /* 0x0000001017137207 */ /* 0x000fe40000800000 */
[----:B------:R-:W-:Y:S02]  /*4080*/  IADD3 R16, P2, PT, R18, 0x1, RZ ;  /* 0x0000000112107810 */ /* 0x000fe40007f5e0ff */
[----:B------:R-:W-:Y:S02]  /*4090*/  SEL R18, RZ, 0xffffffff, !P1 ;  /* 0xffffffffff127807 */ /* 0x000fe40004800000 */
[----:B------:R-:W-:Y:S01]  /*40a0*/  LOP3.LUT P1, R13, R13, 0x80000000, RZ, 0xc0, !PT ;  /* 0x800000000d0d7812 */ /* 0x000fe2000782c0ff */
[----:B------:R-:W-:Y:S02]  /*40b0*/  IMAD.X R19, RZ, RZ, R19, P2 ;  /* 0x000000ffff137224 */ /* 0x000fe400010e0613 */
[----:B------:R-:W-:Y:S01]  /*40c0*/  IMAD.IADD R17, R18, 0x1, -R17 ;  /* 0x0000000112117824 */ /* 0x000fe200078e0a11 */
[----:B------:R-:W-:-:S02]  /*40d0*/  @!P0 LOP3.LUT R13, R13, 0x80000000, RZ, 0x3c, !PT ;  /* 0x800000000d0d8812 */ /* 0x000fc400078e3cff */
[----:B------:R-:W-:Y:S01]  /*40e0*/  SHF.R.U64 R16, R16, 0xa, R19 ;  /* 0x0000000a10107819 */ /* 0x000fe20000001213 */
[----:B------:R-:W-:-:S03]  /*40f0*/  IMAD.SHL.U32 R17, R17, 0x100000, RZ ;  /* 0x0010000011117824 */ /* 0x000fc600078e00ff */
[----:B------:R-:W-:-:S03]  /*4100*/  IADD3 R16, P2, PT, R16, 0x1, RZ ;  /* 0x0000000110107810 */ /* 0x000fc60007f5e0ff */
[----:B------:R-:W-:Y:S01]  /*4110*/  @P1 IMAD.MOV R15, RZ, RZ, -R15 ;  /* 0x000000ffff0f1224 */ /* 0x000fe200078e0a0f */
[----:B------:R-:W-:-:S04]  /*4120*/  LEA.HI.X R19, R19, RZ, RZ, 0x16, P2 ;  /* 0x000000ff13137211 */ /* 0x000fc800010fb4ff */
[--C-:B------:R-:W-:Y:S02]  /*4130*/  SHF.R.U64 R16, R16, 0x1, R19.reuse ;  /* 0x0000000110107819 */ /* 0x100fe40000001213 */
[----:B------:R-:W-:Y:S02]  /*4140*/  SHF.R.U32.HI R18, RZ, 0x1, R19 ;  /* 0x00000001ff127819 */ /* 0x000fe40000011613 */
[----:B------:R-:W-:-:S04]  /*4150*/  IADD3 R16, P2, P3, RZ, RZ, R16 ;  /* 0x000000ffff107210 */ /* 0x000fc80007b5e010 */
[----:B------:R-:W-:-:S04]  /*4160*/  IADD3.X R14, PT, PT, R17, 0x3fe00000, R18, P2, P3 ;  /* 0x3fe00000110e7810 */ /* 0x000fc800017e6412 */
[----:B------:R-:W-:-:S07]  /*4170*/  LOP3.LUT R17, R14, R13, RZ, 0xfc, !PT ;  /* 0x0000000d0e117212 */ /* 0x000fce00078efcff */
.L_x_57:
[----:B------:R-:W-:Y:S02]  /*4180*/  IMAD.MOV.U32 R13, RZ, RZ, 0x0 ;  /* 0x00000000ff0d7424 */ /* 0x000fe400078e00ff */
[----:B------:R-:W-:Y:S02]  /*4190*/  IMAD.MOV.U32 R14, RZ, RZ, R15 ;  /* 0x000000ffff0e7224 */ /* 0x000fe400078e000f */
[----:B------:R-:W-:Y:S05]  /*41a0*/  RET.REL.NODEC R12 `(_Z12factorKernel16FactorKernelData) ;  /* 0xffffffbc0c947950 */ /* 0x000fea0003c3ffff */
.L_x_64:
[----:B------:R-:W-:-:S00]  /*41b0*/  BRA `(.L_x_64) ;  /* 0xfffffffc00fc7947 */ /* 0x000fc0000383ffff */
[----:B------:R-:W-:-:S00]  /*41c0*/  NOP ;  /* 0x0000000000007918 */ /* 0x000fc00000000000 */
        /* <DEDUP_REMOVED lines=11> */
.L_x_67:


//--------------------- .nv.global.init           --------------------------
	.section	.nv.global.init,"aw",@progbits
	.align	16
.nv.global.init:
	.type		__cudart_sin_cos_coeffs,@object
	.size		__cudart_sin_cos_coeffs,(__cudart_i2opi_d - __cudart_sin_cos_coeffs)
__cudart_sin_cos_coeffs:
        /*0000*/ 	.byte	0x46, 0xd2, 0xb0, 0x2c, 0xf1, 0xe5, 0x5a, 0xbe, 0x92, 0xe3, 0xac, 0x69, 0xe3, 0x1d, 0xc7, 0x3e
        /*0010*/ 	.byte	0xa1, 0x62, 0xdb, 0x19, 0xa0, 0x01, 0x2a, 0xbf, 0x18, 0x08, 0x11, 0x11, 0x11, 0x11, 0x81, 0x3f
        /*0020*/ 	.byte	0x54, 0x55, 0x55, 0x55, 0x55, 0x55, 0xc5, 0xbf, 0x00, 0x00, 0x00, 0x00, 0x00, 0x00, 0x00, 0x00
        /*0030*/ 	.byte	0x00, 0x00, 0x00, 0x00, 0x00, 0x00, 0x00, 0x00, 0x64, 0x81, 0xfd, 0x20, 0x83, 0xff, 0xa8, 0xbd
        /*0040*/ 	.byte	0x28, 0x85, 0xef, 0xc1, 0xa7, 0xee, 0x21, 0x3e, 0xd9, 0xe6, 0x06, 0x8e, 0x4f, 0x7e, 0x92, 0xbe
        /*0050*/ 	.byte	0xe9, 0xbc, 0xdd, 0x19, 0xa0, 0x01, 0xfa, 0x3e, 0x47, 0x5d, 0xc1, 0x16, 0x6c, 0xc1, 0x56, 0xbf
        /*0060*/ 	.byte	0x51, 0x55, 0x55, 0x55, 0x55, 0x55, 0xa5, 0x3f, 0x00, 0x00, 0x00, 0x00, 0x00, 0x00, 0xe0, 0xbf
        /*0070*/ 	.byte	0x00, 0x00, 0x00, 0x00, 0x00, 0x00, 0xf0, 0x3f, 0x00, 0x00, 0x00, 0x00, 0x00, 0x00, 0x00, 0x00
	.type		__cudart_i2opi_d,@object
	.size		__cudart_i2opi_d,(.L_0 - __cudart_i2opi_d)
__cudart_i2opi_d:
        /* <DEDUP_REMOVED lines=9> */
.L_0:


//--------------------- .nv.shared.reserved.0     --------------------------
	.section	.nv.shared.reserved.0,"aw",@nobits
	.weak		__nv_reservedSMEM_offset_0_alias
	.size		__nv_reservedSMEM_offset_0_alias, 0, 64
	.other		__nv_reservedSMEM_offset_0_alias,@"STO_CUDA_RESERVED_SHARED STV_DEFAULT"
__nv_reservedSMEM_offset_0_alias:
	.zero		0
	.zero		64


//--------------------- .nv.constant0._Z12factorKernel16FactorKernelData --------------------------
	.section	.nv.constant0._Z12factorKernel16FactorKernelData,"a",@progbits
	.sectionflags	@""
	.align	4
.nv.constant0._Z12factorKernel16FactorKernelData:
	.zero		936


//--------------------- SYMBOLS --------------------------

	.type		.nv.reservedSmem.offset0,@object
	.size		.nv.reservedSmem.offset0,0x4
